//
// Generated by NVIDIA NVVM Compiler
//
// Compiler Build ID: CL-36424714
// Cuda compilation tools, release 13.0, V13.0.88
// Based on NVVM 20.0.0
//

.version 9.0
.target sm_100
.address_size 64

	// .globl	_Z15gauss_jordan_p1PdS_S_ii

.visible .entry _Z15gauss_jordan_p1PdS_S_ii(
	.param .u64 .ptr .align 1 _Z15gauss_jordan_p1PdS_S_ii_param_0,
	.param .u64 .ptr .align 1 _Z15gauss_jordan_p1PdS_S_ii_param_1,
	.param .u64 .ptr .align 1 _Z15gauss_jordan_p1PdS_S_ii_param_2,
	.param .u32 _Z15gauss_jordan_p1PdS_S_ii_param_3,
	.param .u32 _Z15gauss_jordan_p1PdS_S_ii_param_4
)
{
	.reg .pred 	%p<11>;
	.reg .b32 	%r<51>;
	.reg .b64 	%rd<24>;
	.reg .b64 	%fd<91>;

	ld.param.u64 	%rd6, [_Z15gauss_jordan_p1PdS_S_ii_param_0];
	ld.param.u64 	%rd4, [_Z15gauss_jordan_p1PdS_S_ii_param_1];
	ld.param.u64 	%rd5, [_Z15gauss_jordan_p1PdS_S_ii_param_2];
	ld.param.u32 	%r27, [_Z15gauss_jordan_p1PdS_S_ii_param_3];
	ld.param.u32 	%r28, [_Z15gauss_jordan_p1PdS_S_ii_param_4];
	cvta.to.global.u64 	%rd1, %rd6;
	mov.u32 	%r29, %ctaid.x;
	mov.u32 	%r30, %ntid.x;
	mul.lo.s32 	%r31, %r29, %r30;
	mov.u32 	%r32, %tid.x;
	neg.s32 	%r33, %r32;
	setp.ne.s32 	%p1, %r31, %r33;
	@%p1 bra 	$L__BB0_16;
	add.s32 	%r47, %r28, 1;
	setp.ge.s32 	%p2, %r47, %r27;
	@%p2 bra 	$L__BB0_15;
	mul.lo.s32 	%r2, %r28, %r27;
	add.s32 	%r34, %r2, %r28;
	mul.wide.s32 	%rd7, %r34, 8;
	add.s64 	%rd2, %rd1, %rd7;
	not.b32 	%r35, %r28;
	add.s32 	%r3, %r27, %r35;
	sub.s32 	%r36, %r27, %r28;
	add.s32 	%r37, %r36, -2;
	and.b32  	%r4, %r3, 15;
	setp.lt.u32 	%p3, %r37, 15;
	@%p3 bra 	$L__BB0_6;
	and.b32  	%r38, %r3, -16;
	neg.s32 	%r44, %r38;
	add.s64 	%rd3, %rd1, 64;
	mad.lo.s32 	%r39, %r28, %r27, %r28;
	add.s32 	%r43, %r39, 1;
	mov.u32 	%r45, %r28;
$L__BB0_4:
	.pragma "nounroll";
	mul.wide.s32 	%rd8, %r43, 8;
	add.s64 	%rd9, %rd3, %rd8;
	ld.global.f64 	%fd1, [%rd9+-64];
	ld.global.f64 	%fd2, [%rd2];
	div.rn.f64 	%fd3, %fd1, %fd2;
	st.global.f64 	[%rd9+-64], %fd3;
	ld.global.f64 	%fd4, [%rd9+-56];
	ld.global.f64 	%fd5, [%rd2];
	div.rn.f64 	%fd6, %fd4, %fd5;
	st.global.f64 	[%rd9+-56], %fd6;
	ld.global.f64 	%fd7, [%rd9+-48];
	ld.global.f64 	%fd8, [%rd2];
	div.rn.f64 	%fd9, %fd7, %fd8;
	st.global.f64 	[%rd9+-48], %fd9;
	ld.global.f64 	%fd10, [%rd9+-40];
	ld.global.f64 	%fd11, [%rd2];
	div.rn.f64 	%fd12, %fd10, %fd11;
	st.global.f64 	[%rd9+-40], %fd12;
	ld.global.f64 	%fd13, [%rd9+-32];
	ld.global.f64 	%fd14, [%rd2];
	div.rn.f64 	%fd15, %fd13, %fd14;
	st.global.f64 	[%rd9+-32], %fd15;
	ld.global.f64 	%fd16, [%rd9+-24];
	ld.global.f64 	%fd17, [%rd2];
	div.rn.f64 	%fd18, %fd16, %fd17;
	st.global.f64 	[%rd9+-24], %fd18;
	ld.global.f64 	%fd19, [%rd9+-16];
	ld.global.f64 	%fd20, [%rd2];
	div.rn.f64 	%fd21, %fd19, %fd20;
	st.global.f64 	[%rd9+-16], %fd21;
	ld.global.f64 	%fd22, [%rd9+-8];
	ld.global.f64 	%fd23, [%rd2];
	div.rn.f64 	%fd24, %fd22, %fd23;
	st.global.f64 	[%rd9+-8], %fd24;
	ld.global.f64 	%fd25, [%rd9];
	ld.global.f64 	%fd26, [%rd2];
	div.rn.f64 	%fd27, %fd25, %fd26;
	st.global.f64 	[%rd9], %fd27;
	ld.global.f64 	%fd28, [%rd9+8];
	ld.global.f64 	%fd29, [%rd2];
	div.rn.f64 	%fd30, %fd28, %fd29;
	st.global.f64 	[%rd9+8], %fd30;
	ld.global.f64 	%fd31, [%rd9+16];
	ld.global.f64 	%fd32, [%rd2];
	div.rn.f64 	%fd33, %fd31, %fd32;
	st.global.f64 	[%rd9+16], %fd33;
	ld.global.f64 	%fd34, [%rd9+24];
	ld.global.f64 	%fd35, [%rd2];
	div.rn.f64 	%fd36, %fd34, %fd35;
	st.global.f64 	[%rd9+24], %fd36;
	ld.global.f64 	%fd37, [%rd9+32];
	ld.global.f64 	%fd38, [%rd2];
	div.rn.f64 	%fd39, %fd37, %fd38;
	st.global.f64 	[%rd9+32], %fd39;
	ld.global.f64 	%fd40, [%rd9+40];
	ld.global.f64 	%fd41, [%rd2];
	div.rn.f64 	%fd42, %fd40, %fd41;
	st.global.f64 	[%rd9+40], %fd42;
	ld.global.f64 	%fd43, [%rd9+48];
	ld.global.f64 	%fd44, [%rd2];
	div.rn.f64 	%fd45, %fd43, %fd44;
	st.global.f64 	[%rd9+48], %fd45;
	ld.global.f64 	%fd46, [%rd9+56];
	ld.global.f64 	%fd47, [%rd2];
	div.rn.f64 	%fd48, %fd46, %fd47;
	st.global.f64 	[%rd9+56], %fd48;
	add.s32 	%r45, %r45, 16;
	add.s32 	%r44, %r44, 16;
	add.s32 	%r43, %r43, 16;
	setp.ne.s32 	%p4, %r44, 0;
	@%p4 bra 	$L__BB0_4;
	add.s32 	%r47, %r45, 1;
$L__BB0_6:
	setp.eq.s32 	%p5, %r4, 0;
	@%p5 bra 	$L__BB0_15;
	and.b32  	%r15, %r3, 7;
	setp.lt.u32 	%p6, %r4, 8;
	@%p6 bra 	$L__BB0_9;
	add.s32 	%r40, %r47, %r2;
	mul.wide.s32 	%rd10, %r40, 8;
	add.s64 	%rd11, %rd1, %rd10;
	ld.global.f64 	%fd49, [%rd11];
	ld.global.f64 	%fd50, [%rd2];
	div.rn.f64 	%fd51, %fd49, %fd50;
	st.global.f64 	[%rd11], %fd51;
	ld.global.f64 	%fd52, [%rd11+8];
	ld.global.f64 	%fd53, [%rd2];
	div.rn.f64 	%fd54, %fd52, %fd53;
	st.global.f64 	[%rd11+8], %fd54;
	ld.global.f64 	%fd55, [%rd11+16];
	ld.global.f64 	%fd56, [%rd2];
	div.rn.f64 	%fd57, %fd55, %fd56;
	st.global.f64 	[%rd11+16], %fd57;
	ld.global.f64 	%fd58, [%rd11+24];
	ld.global.f64 	%fd59, [%rd2];
	div.rn.f64 	%fd60, %fd58, %fd59;
	st.global.f64 	[%rd11+24], %fd60;
	ld.global.f64 	%fd61, [%rd11+32];
	ld.global.f64 	%fd62, [%rd2];
	div.rn.f64 	%fd63, %fd61, %fd62;
	st.global.f64 	[%rd11+32], %fd63;
	ld.global.f64 	%fd64, [%rd11+40];
	ld.global.f64 	%fd65, [%rd2];
	div.rn.f64 	%fd66, %fd64, %fd65;
	st.global.f64 	[%rd11+40], %fd66;
	ld.global.f64 	%fd67, [%rd11+48];
	ld.global.f64 	%fd68, [%rd2];
	div.rn.f64 	%fd69, %fd67, %fd68;
	st.global.f64 	[%rd11+48], %fd69;
	ld.global.f64 	%fd70, [%rd11+56];
	ld.global.f64 	%fd71, [%rd2];
	div.rn.f64 	%fd72, %fd70, %fd71;
	st.global.f64 	[%rd11+56], %fd72;
	add.s32 	%r47, %r47, 8;
$L__BB0_9:
	setp.eq.s32 	%p7, %r15, 0;
	@%p7 bra 	$L__BB0_15;
	and.b32  	%r18, %r3, 3;
	setp.lt.u32 	%p8, %r15, 4;
	@%p8 bra 	$L__BB0_12;
	add.s32 	%r41, %r47, %r2;
	mul.wide.s32 	%rd12, %r41, 8;
	add.s64 	%rd13, %rd1, %rd12;
	ld.global.f64 	%fd73, [%rd13];
	ld.global.f64 	%fd74, [%rd2];
	div.rn.f64 	%fd75, %fd73, %fd74;
	st.global.f64 	[%rd13], %fd75;
	ld.global.f64 	%fd76, [%rd13+8];
	ld.global.f64 	%fd77, [%rd2];
	div.rn.f64 	%fd78, %fd76, %fd77;
	st.global.f64 	[%rd13+8], %fd78;
	ld.global.f64 	%fd79, [%rd13+16];
	ld.global.f64 	%fd80, [%rd2];
	div.rn.f64 	%fd81, %fd79, %fd80;
	st.global.f64 	[%rd13+16], %fd81;
	ld.global.f64 	%fd82, [%rd13+24];
	ld.global.f64 	%fd83, [%rd2];
	div.rn.f64 	%fd84, %fd82, %fd83;
	st.global.f64 	[%rd13+24], %fd84;
	add.s32 	%r47, %r47, 4;
$L__BB0_12:
	setp.eq.s32 	%p9, %r18, 0;
	@%p9 bra 	$L__BB0_15;
	add.s32 	%r50, %r47, %r2;
	neg.s32 	%r49, %r18;
$L__BB0_14:
	.pragma "nounroll";
	mul.wide.s32 	%rd14, %r50, 8;
	add.s64 	%rd15, %rd1, %rd14;
	ld.global.f64 	%fd85, [%rd15];
	ld.global.f64 	%fd86, [%rd2];
	div.rn.f64 	%fd87, %fd85, %fd86;
	st.global.f64 	[%rd15], %fd87;
	add.s32 	%r50, %r50, 1;
	add.s32 	%r49, %r49, 1;
	setp.ne.s32 	%p10, %r49, 0;
	@%p10 bra 	$L__BB0_14;
$L__BB0_15:
	cvta.to.global.u64 	%rd16, %rd4;
	mul.wide.s32 	%rd17, %r28, 8;
	add.s64 	%rd18, %rd16, %rd17;
	ld.global.f64 	%fd88, [%rd18];
	mad.lo.s32 	%r42, %r28, %r27, %r28;
	mul.wide.s32 	%rd19, %r42, 8;
	add.s64 	%rd20, %rd1, %rd19;
	ld.global.f64 	%fd89, [%rd20];
	div.rn.f64 	%fd90, %fd88, %fd89;
	cvta.to.global.u64 	%rd21, %rd5;
	add.s64 	%rd22, %rd21, %rd17;
	st.global.f64 	[%rd22], %fd90;
	mov.b64 	%rd23, 4607182418800017408;
	st.global.u64 	[%rd20], %rd23;
$L__BB0_16:
	ret;

}
	// .globl	_Z15gauss_jordan_p2PdS_S_ii
.visible .entry _Z15gauss_jordan_p2PdS_S_ii(
	.param .u64 .ptr .align 1 _Z15gauss_jordan_p2PdS_S_ii_param_0,
	.param .u64 .ptr .align 1 _Z15gauss_jordan_p2PdS_S_ii_param_1,
	.param .u64 .ptr .align 1 _Z15gauss_jordan_p2PdS_S_ii_param_2,
	.param .u32 _Z15gauss_jordan_p2PdS_S_ii_param_3,
	.param .u32 _Z15gauss_jordan_p2PdS_S_ii_param_4
)
{
	.reg .pred 	%p<13>;
	.reg .b32 	%r<51>;
	.reg .b64 	%rd<33>;
	.reg .b64 	%fd<81>;

	ld.param.u64 	%rd5, [_Z15gauss_jordan_p2PdS_S_ii_param_0];
	ld.param.u64 	%rd3, [_Z15gauss_jordan_p2PdS_S_ii_param_1];
	ld.param.u64 	%rd4, [_Z15gauss_jordan_p2PdS_S_ii_param_2];
	ld.param.u32 	%r26, [_Z15gauss_jordan_p2PdS_S_ii_param_3];
	ld.param.u32 	%r27, [_Z15gauss_jordan_p2PdS_S_ii_param_4];
	cvta.to.global.u64 	%rd1, %rd5;
	mov.u32 	%r28, %ctaid.x;
	mov.u32 	%r29, %ntid.x;
	mov.u32 	%r30, %tid.x;
	mad.lo.s32 	%r1, %r28, %r29, %r30;
	setp.le.s32 	%p1, %r1, %r27;
	setp.ge.s32 	%p2, %r1, %r26;
	or.pred  	%p3, %p2, %p1;
	@%p3 bra 	$L__BB1_15;
	add.s32 	%r49, %r27, 1;
	setp.ge.s32 	%p4, %r49, %r26;
	@%p4 bra 	$L__BB1_14;
	mul.lo.s32 	%r3, %r26, %r1;
	add.s32 	%r4, %r3, %r27;
	mul.wide.s32 	%rd6, %r4, 8;
	add.s64 	%rd2, %rd1, %rd6;
	mul.lo.s32 	%r5, %r27, %r26;
	not.b32 	%r31, %r27;
	add.s32 	%r6, %r26, %r31;
	sub.s32 	%r32, %r26, %r27;
	add.s32 	%r33, %r32, -2;
	setp.lt.u32 	%p5, %r33, 7;
	@%p5 bra 	$L__BB1_6;
	and.b32  	%r34, %r6, -8;
	neg.s32 	%r46, %r34;
	add.s32 	%r45, %r4, 1;
	mad.lo.s32 	%r35, %r27, %r26, %r27;
	add.s32 	%r44, %r35, 1;
	add.s64 	%rd8, %rd1, 32;
	mov.u32 	%r47, %r27;
$L__BB1_4:
	.pragma "nounroll";
	mul.wide.s32 	%rd7, %r45, 8;
	add.s64 	%rd9, %rd8, %rd7;
	mul.wide.s32 	%rd10, %r44, 8;
	add.s64 	%rd11, %rd8, %rd10;
	ld.global.f64 	%fd1, [%rd9+-32];
	ld.global.f64 	%fd2, [%rd2];
	ld.global.f64 	%fd3, [%rd11+-32];
	mul.f64 	%fd4, %fd2, %fd3;
	sub.f64 	%fd5, %fd1, %fd4;
	st.global.f64 	[%rd9+-32], %fd5;
	ld.global.f64 	%fd6, [%rd9+-24];
	ld.global.f64 	%fd7, [%rd2];
	ld.global.f64 	%fd8, [%rd11+-24];
	mul.f64 	%fd9, %fd7, %fd8;
	sub.f64 	%fd10, %fd6, %fd9;
	st.global.f64 	[%rd9+-24], %fd10;
	ld.global.f64 	%fd11, [%rd9+-16];
	ld.global.f64 	%fd12, [%rd2];
	ld.global.f64 	%fd13, [%rd11+-16];
	mul.f64 	%fd14, %fd12, %fd13;
	sub.f64 	%fd15, %fd11, %fd14;
	st.global.f64 	[%rd9+-16], %fd15;
	ld.global.f64 	%fd16, [%rd9+-8];
	ld.global.f64 	%fd17, [%rd2];
	ld.global.f64 	%fd18, [%rd11+-8];
	mul.f64 	%fd19, %fd17, %fd18;
	sub.f64 	%fd20, %fd16, %fd19;
	st.global.f64 	[%rd9+-8], %fd20;
	ld.global.f64 	%fd21, [%rd9];
	ld.global.f64 	%fd22, [%rd2];
	ld.global.f64 	%fd23, [%rd11];
	mul.f64 	%fd24, %fd22, %fd23;
	sub.f64 	%fd25, %fd21, %fd24;
	st.global.f64 	[%rd9], %fd25;
	ld.global.f64 	%fd26, [%rd9+8];
	ld.global.f64 	%fd27, [%rd2];
	ld.global.f64 	%fd28, [%rd11+8];
	mul.f64 	%fd29, %fd27, %fd28;
	sub.f64 	%fd30, %fd26, %fd29;
	st.global.f64 	[%rd9+8], %fd30;
	ld.global.f64 	%fd31, [%rd9+16];
	ld.global.f64 	%fd32, [%rd2];
	ld.global.f64 	%fd33, [%rd11+16];
	mul.f64 	%fd34, %fd32, %fd33;
	sub.f64 	%fd35, %fd31, %fd34;
	st.global.f64 	[%rd9+16], %fd35;
	ld.global.f64 	%fd36, [%rd9+24];
	ld.global.f64 	%fd37, [%rd2];
	ld.global.f64 	%fd38, [%rd11+24];
	mul.f64 	%fd39, %fd37, %fd38;
	sub.f64 	%fd40, %fd36, %fd39;
	st.global.f64 	[%rd9+24], %fd40;
	add.s32 	%r47, %r47, 8;
	add.s32 	%r46, %r46, 8;
	add.s32 	%r45, %r45, 8;
	add.s32 	%r44, %r44, 8;
	setp.ne.s32 	%p6, %r46, 0;
	@%p6 bra 	$L__BB1_4;
	add.s32 	%r49, %r47, 1;
$L__BB1_6:
	and.b32  	%r20, %r6, 7;
	setp.eq.s32 	%p7, %r20, 0;
	@%p7 bra 	$L__BB1_14;
	and.b32  	%r21, %r6, 3;
	setp.lt.u32 	%p8, %r20, 4;
	@%p8 bra 	$L__BB1_9;
	add.s32 	%r36, %r49, %r3;
	mul.wide.s32 	%rd12, %r36, 8;
	add.s64 	%rd13, %rd1, %rd12;
	ld.global.f64 	%fd41, [%rd13];
	ld.global.f64 	%fd42, [%rd2];
	add.s32 	%r37, %r49, %r5;
	mul.wide.s32 	%rd14, %r37, 8;
	add.s64 	%rd15, %rd1, %rd14;
	ld.global.f64 	%fd43, [%rd15];
	mul.f64 	%fd44, %fd42, %fd43;
	sub.f64 	%fd45, %fd41, %fd44;
	st.global.f64 	[%rd13], %fd45;
	ld.global.f64 	%fd46, [%rd13+8];
	ld.global.f64 	%fd47, [%rd2];
	ld.global.f64 	%fd48, [%rd15+8];
	mul.f64 	%fd49, %fd47, %fd48;
	sub.f64 	%fd50, %fd46, %fd49;
	st.global.f64 	[%rd13+8], %fd50;
	ld.global.f64 	%fd51, [%rd13+16];
	ld.global.f64 	%fd52, [%rd2];
	ld.global.f64 	%fd53, [%rd15+16];
	mul.f64 	%fd54, %fd52, %fd53;
	sub.f64 	%fd55, %fd51, %fd54;
	st.global.f64 	[%rd13+16], %fd55;
	ld.global.f64 	%fd56, [%rd13+24];
	ld.global.f64 	%fd57, [%rd2];
	ld.global.f64 	%fd58, [%rd15+24];
	mul.f64 	%fd59, %fd57, %fd58;
	sub.f64 	%fd60, %fd56, %fd59;
	st.global.f64 	[%rd13+24], %fd60;
	add.s32 	%r49, %r49, 4;
$L__BB1_9:
	setp.eq.s32 	%p9, %r21, 0;
	@%p9 bra 	$L__BB1_14;
	setp.eq.s32 	%p10, %r21, 1;
	@%p10 bra 	$L__BB1_12;
	add.s32 	%r38, %r49, %r3;
	mul.wide.s32 	%rd16, %r38, 8;
	add.s64 	%rd17, %rd1, %rd16;
	ld.global.f64 	%fd61, [%rd17];
	ld.global.f64 	%fd62, [%rd2];
	add.s32 	%r39, %r49, %r5;
	mul.wide.s32 	%rd18, %r39, 8;
	add.s64 	%rd19, %rd1, %rd18;
	ld.global.f64 	%fd63, [%rd19];
	mul.f64 	%fd64, %fd62, %fd63;
	sub.f64 	%fd65, %fd61, %fd64;
	st.global.f64 	[%rd17], %fd65;
	ld.global.f64 	%fd66, [%rd17+8];
	ld.global.f64 	%fd67, [%rd2];
	ld.global.f64 	%fd68, [%rd19+8];
	mul.f64 	%fd69, %fd67, %fd68;
	sub.f64 	%fd70, %fd66, %fd69;
	st.global.f64 	[%rd17+8], %fd70;
	add.s32 	%r49, %r49, 2;
$L__BB1_12:
	and.b32  	%r40, %r6, 1;
	setp.eq.b32 	%p11, %r40, 1;
	not.pred 	%p12, %p11;
	@%p12 bra 	$L__BB1_14;
	add.s32 	%r41, %r49, %r3;
	mul.wide.s32 	%rd20, %r41, 8;
	add.s64 	%rd21, %rd1, %rd20;
	ld.global.f64 	%fd71, [%rd21];
	ld.global.f64 	%fd72, [%rd2];
	add.s32 	%r42, %r49, %r5;
	mul.wide.s32 	%rd22, %r42, 8;
	add.s64 	%rd23, %rd1, %rd22;
	ld.global.f64 	%fd73, [%rd23];
	mul.f64 	%fd74, %fd72, %fd73;
	sub.f64 	%fd75, %fd71, %fd74;
	st.global.f64 	[%rd21], %fd75;
$L__BB1_14:
	cvta.to.global.u64 	%rd24, %rd3;
	mul.wide.s32 	%rd25, %r1, 8;
	add.s64 	%rd26, %rd24, %rd25;
	ld.global.f64 	%fd76, [%rd26];
	mad.lo.s32 	%r43, %r26, %r1, %r27;
	mul.wide.s32 	%rd27, %r43, 8;
	add.s64 	%rd28, %rd1, %rd27;
	ld.global.f64 	%fd77, [%rd28];
	cvta.to.global.u64 	%rd29, %rd4;
	mul.wide.s32 	%rd30, %r27, 8;
	add.s64 	%rd31, %rd29, %rd30;
	ld.global.f64 	%fd78, [%rd31];
	mul.f64 	%fd79, %fd77, %fd78;
	sub.f64 	%fd80, %fd76, %fd79;
	st.global.f64 	[%rd26], %fd80;
	mov.b64 	%rd32, 0;
	st.global.u64 	[%rd28], %rd32;
$L__BB1_15:
	ret;

}
	// .globl	_Z15gauss_jordan_p3PdS_S_ii
.visible .entry _Z15gauss_jordan_p3PdS_S_ii(
	.param .u64 .ptr .align 1 _Z15gauss_jordan_p3PdS_S_ii_param_0,
	.param .u64 .ptr .align 1 _Z15gauss_jordan_p3PdS_S_ii_param_1,
	.param .u64 .ptr .align 1 _Z15gauss_jordan_p3PdS_S_ii_param_2,
	.param .u32 _Z15gauss_jordan_p3PdS_S_ii_param_3,
	.param .u32 _Z15gauss_jordan_p3PdS_S_ii_param_4
)
{
	.reg .pred 	%p<11>;
	.reg .b32 	%r<52>;
	.reg .b64 	%rd<31>;
	.reg .b64 	%fd<81>;

	ld.param.u64 	%rd4, [_Z15gauss_jordan_p3PdS_S_ii_param_0];
	ld.param.u64 	%rd3, [_Z15gauss_jordan_p3PdS_S_ii_param_2];
	ld.param.u32 	%r26, [_Z15gauss_jordan_p3PdS_S_ii_param_3];
	ld.param.u32 	%r27, [_Z15gauss_jordan_p3PdS_S_ii_param_4];
	cvta.to.global.u64 	%rd1, %rd4;
	mov.u32 	%r28, %ctaid.x;
	mov.u32 	%r29, %ntid.x;
	mov.u32 	%r30, %tid.x;
	mad.lo.s32 	%r1, %r28, %r29, %r30;
	min.s32 	%r31, %r26, %r27;
	setp.le.s32 	%p1, %r31, %r1;
	@%p1 bra 	$L__BB2_15;
	add.s32 	%r50, %r27, 1;
	setp.ge.s32 	%p2, %r50, %r26;
	@%p2 bra 	$L__BB2_14;
	mul.lo.s32 	%r3, %r26, %r1;
	add.s32 	%r4, %r3, %r27;
	mul.wide.s32 	%rd5, %r4, 8;
	add.s64 	%rd2, %rd1, %rd5;
	mul.lo.s32 	%r5, %r27, %r26;
	not.b32 	%r32, %r27;
	add.s32 	%r6, %r26, %r32;
	sub.s32 	%r33, %r26, %r27;
	add.s32 	%r34, %r33, -2;
	and.b32  	%r7, %r6, 7;
	setp.lt.u32 	%p3, %r34, 7;
	@%p3 bra 	$L__BB2_6;
	and.b32  	%r35, %r6, -8;
	neg.s32 	%r47, %r35;
	add.s32 	%r46, %r4, 1;
	mad.lo.s32 	%r36, %r27, %r26, %r27;
	add.s32 	%r45, %r36, 1;
	add.s64 	%rd7, %rd1, 32;
	mov.u32 	%r48, %r27;
$L__BB2_4:
	.pragma "nounroll";
	mul.wide.s32 	%rd6, %r46, 8;
	add.s64 	%rd8, %rd7, %rd6;
	mul.wide.s32 	%rd9, %r45, 8;
	add.s64 	%rd10, %rd7, %rd9;
	ld.global.f64 	%fd1, [%rd8+-32];
	ld.global.f64 	%fd2, [%rd2];
	ld.global.f64 	%fd3, [%rd10+-32];
	mul.f64 	%fd4, %fd2, %fd3;
	sub.f64 	%fd5, %fd1, %fd4;
	st.global.f64 	[%rd8+-32], %fd5;
	ld.global.f64 	%fd6, [%rd8+-24];
	ld.global.f64 	%fd7, [%rd2];
	ld.global.f64 	%fd8, [%rd10+-24];
	mul.f64 	%fd9, %fd7, %fd8;
	sub.f64 	%fd10, %fd6, %fd9;
	st.global.f64 	[%rd8+-24], %fd10;
	ld.global.f64 	%fd11, [%rd8+-16];
	ld.global.f64 	%fd12, [%rd2];
	ld.global.f64 	%fd13, [%rd10+-16];
	mul.f64 	%fd14, %fd12, %fd13;
	sub.f64 	%fd15, %fd11, %fd14;
	st.global.f64 	[%rd8+-16], %fd15;
	ld.global.f64 	%fd16, [%rd8+-8];
	ld.global.f64 	%fd17, [%rd2];
	ld.global.f64 	%fd18, [%rd10+-8];
	mul.f64 	%fd19, %fd17, %fd18;
	sub.f64 	%fd20, %fd16, %fd19;
	st.global.f64 	[%rd8+-8], %fd20;
	ld.global.f64 	%fd21, [%rd8];
	ld.global.f64 	%fd22, [%rd2];
	ld.global.f64 	%fd23, [%rd10];
	mul.f64 	%fd24, %fd22, %fd23;
	sub.f64 	%fd25, %fd21, %fd24;
	st.global.f64 	[%rd8], %fd25;
	ld.global.f64 	%fd26, [%rd8+8];
	ld.global.f64 	%fd27, [%rd2];
	ld.global.f64 	%fd28, [%rd10+8];
	mul.f64 	%fd29, %fd27, %fd28;
	sub.f64 	%fd30, %fd26, %fd29;
	st.global.f64 	[%rd8+8], %fd30;
	ld.global.f64 	%fd31, [%rd8+16];
	ld.global.f64 	%fd32, [%rd2];
	ld.global.f64 	%fd33, [%rd10+16];
	mul.f64 	%fd34, %fd32, %fd33;
	sub.f64 	%fd35, %fd31, %fd34;
	st.global.f64 	[%rd8+16], %fd35;
	ld.global.f64 	%fd36, [%rd8+24];
	ld.global.f64 	%fd37, [%rd2];
	ld.global.f64 	%fd38, [%rd10+24];
	mul.f64 	%fd39, %fd37, %fd38;
	sub.f64 	%fd40, %fd36, %fd39;
	st.global.f64 	[%rd8+24], %fd40;
	add.s32 	%r48, %r48, 8;
	add.s32 	%r47, %r47, 8;
	add.s32 	%r46, %r46, 8;
	add.s32 	%r45, %r45, 8;
	setp.ne.s32 	%p4, %r47, 0;
	@%p4 bra 	$L__BB2_4;
	add.s32 	%r50, %r48, 1;
$L__BB2_6:
	setp.eq.s32 	%p5, %r7, 0;
	@%p5 bra 	$L__BB2_14;
	and.b32  	%r21, %r6, 3;
	setp.lt.u32 	%p6, %r7, 4;
	@%p6 bra 	$L__BB2_9;
	add.s32 	%r37, %r50, %r3;
	mul.wide.s32 	%rd11, %r37, 8;
	add.s64 	%rd12, %rd1, %rd11;
	ld.global.f64 	%fd41, [%rd12];
	ld.global.f64 	%fd42, [%rd2];
	add.s32 	%r38, %r50, %r5;
	mul.wide.s32 	%rd13, %r38, 8;
	add.s64 	%rd14, %rd1, %rd13;
	ld.global.f64 	%fd43, [%rd14];
	mul.f64 	%fd44, %fd42, %fd43;
	sub.f64 	%fd45, %fd41, %fd44;
	st.global.f64 	[%rd12], %fd45;
	ld.global.f64 	%fd46, [%rd12+8];
	ld.global.f64 	%fd47, [%rd2];
	ld.global.f64 	%fd48, [%rd14+8];
	mul.f64 	%fd49, %fd47, %fd48;
	sub.f64 	%fd50, %fd46, %fd49;
	st.global.f64 	[%rd12+8], %fd50;
	ld.global.f64 	%fd51, [%rd12+16];
	ld.global.f64 	%fd52, [%rd2];
	ld.global.f64 	%fd53, [%rd14+16];
	mul.f64 	%fd54, %fd52, %fd53;
	sub.f64 	%fd55, %fd51, %fd54;
	st.global.f64 	[%rd12+16], %fd55;
	ld.global.f64 	%fd56, [%rd12+24];
	ld.global.f64 	%fd57, [%rd2];
	ld.global.f64 	%fd58, [%rd14+24];
	mul.f64 	%fd59, %fd57, %fd58;
	sub.f64 	%fd60, %fd56, %fd59;
	st.global.f64 	[%rd12+24], %fd60;
	add.s32 	%r50, %r50, 4;
$L__BB2_9:
	setp.eq.s32 	%p7, %r21, 0;
	@%p7 bra 	$L__BB2_14;
	setp.eq.s32 	%p8, %r21, 1;
	@%p8 bra 	$L__BB2_12;
	add.s32 	%r39, %r50, %r3;
	mul.wide.s32 	%rd15, %r39, 8;
	add.s64 	%rd16, %rd1, %rd15;
	ld.global.f64 	%fd61, [%rd16];
	ld.global.f64 	%fd62, [%rd2];
	add.s32 	%r40, %r50, %r5;
	mul.wide.s32 	%rd17, %r40, 8;
	add.s64 	%rd18, %rd1, %rd17;
	ld.global.f64 	%fd63, [%rd18];
	mul.f64 	%fd64, %fd62, %fd63;
	sub.f64 	%fd65, %fd61, %fd64;
	st.global.f64 	[%rd16], %fd65;
	ld.global.f64 	%fd66, [%rd16+8];
	ld.global.f64 	%fd67, [%rd2];
	ld.global.f64 	%fd68, [%rd18+8];
	mul.f64 	%fd69, %fd67, %fd68;
	sub.f64 	%fd70, %fd66, %fd69;
	st.global.f64 	[%rd16+8], %fd70;
	add.s32 	%r50, %r50, 2;
$L__BB2_12:
	and.b32  	%r41, %r6, 1;
	setp.eq.b32 	%p9, %r41, 1;
	not.pred 	%p10, %p9;
	@%p10 bra 	$L__BB2_14;
	add.s32 	%r42, %r50, %r3;
	mul.wide.s32 	%rd19, %r42, 8;
	add.s64 	%rd20, %rd1, %rd19;
	ld.global.f64 	%fd71, [%rd20];
	ld.global.f64 	%fd72, [%rd2];
	add.s32 	%r43, %r50, %r5;
	mul.wide.s32 	%rd21, %r43, 8;
	add.s64 	%rd22, %rd1, %rd21;
	ld.global.f64 	%fd73, [%rd22];
	mul.f64 	%fd74, %fd72, %fd73;
	sub.f64 	%fd75, %fd71, %fd74;
	st.global.f64 	[%rd20], %fd75;
$L__BB2_14:
	cvta.to.global.u64 	%rd23, %rd3;
	mul.wide.s32 	%rd24, %r1, 8;
	add.s64 	%rd25, %rd23, %rd24;
	ld.global.f64 	%fd76, [%rd25];
	mad.lo.s32 	%r44, %r26, %r1, %r27;
	mul.wide.s32 	%rd26, %r44, 8;
	add.s64 	%rd27, %rd1, %rd26;
	ld.global.f64 	%fd77, [%rd27];
	mul.wide.s32 	%rd28, %r27, 8;
	add.s64 	%rd29, %rd23, %rd28;
	ld.global.f64 	%fd78, [%rd29];
	mul.f64 	%fd79, %fd77, %fd78;
	sub.f64 	%fd80, %fd76, %fd79;
	st.global.f64 	[%rd25], %fd80;
	mov.b64 	%rd30, 0;
	st.global.u64 	[%rd27], %rd30;
$L__BB2_15:
	ret;

}


// ===== COMPILED SASS (sm_100) =====

	.target	sm_100

	.elftype	@"ET_EXEC"


//--------------------- .note.nv.tkinfo           --------------------------
	.section	.note.nv.tkinfo,"",@"SHT_NOTE"
	.sectionflags	@"SHF_NOTE_NV_TKINFO"
	.tkinfo
        /*0018*/ 	.word	0x00000002
        /*0030*/ 	.string	""
        /*0030*/ 	.string	"ptxas"
        /*0030*/ 	.string	"Cuda compilation tools, release 13.0, V13.0.88"
        /*0030*/ 	.string	"Build cuda_13.0.r13.0/compiler.36424714_0"
        /*0030*/ 	.string	"-arch sm_100 -m 64 "



//--------------------- .note.nv.cuinfo           --------------------------
	.section	.note.nv.cuinfo,"",@"SHT_NOTE"
	.sectionflags	@"SHF_NOTE_NV_CUINFO"
        /*0018*/ 	.short	0x0002
        /*001a*/ 	.short	0x0064
        /*001c*/ 	.short	0x0082
	.zero		2


//--------------------- .nv.info                  --------------------------
	.section	.nv.info,"",@"SHT_CUDA_INFO"
	.align	4


	//----- nvinfo : EIATTR_REGCOUNT
	.align		4
        /*0000*/ 	.byte	0x04, 0x2f
        /*0002*/ 	.short	(.L_1 - .L_0)
	.align		4
.L_0:
        /*0004*/ 	.word	index@(_Z15gauss_jordan_p1PdS_S_ii)
        /*0008*/ 	.word	0x00000020


	//----- nvinfo : EIATTR_FRAME_SIZE
	.align		4
.L_1:
        /*000c*/ 	.byte	0x04, 0x11
        /*000e*/ 	.short	(.L_3 - .L_2)
	.align		4
.L_2:
        /*0010*/ 	.word	index@($__internal_0_$__cuda_sm20_div_rn_f64_full)
        /*0014*/ 	.word	0x00000000


	//----- nvinfo : EIATTR_FRAME_SIZE
	.align		4
.L_3:
        /*0018*/ 	.byte	0x04, 0x11
        /*001a*/ 	.short	(.L_5 - .L_4)
	.align		4
.L_4:
        /*001c*/ 	.word	index@(_Z15gauss_jordan_p1PdS_S_ii)
        /*0020*/ 	.word	0x00000000


	//----- nvinfo : EIATTR_REGCOUNT
	.align		4
.L_5:
        /*0024*/ 	.byte	0x04, 0x2f
        /*0026*/ 	.short	(.L_7 - .L_6)
	.align		4
.L_6:
        /*0028*/ 	.word	index@(_Z15gauss_jordan_p2PdS_S_ii)
        /*002c*/ 	.word	0x00000020


	//----- nvinfo : EIATTR_FRAME_SIZE
	.align		4
.L_7:
        /*0030*/ 	.byte	0x04, 0x11
        /*0032*/ 	.short	(.L_9 - .L_8)
	.align		4
.L_8:
        /*0034*/ 	.word	index@(_Z15gauss_jordan_p2PdS_S_ii)
        /*0038*/ 	.word	0x00000000


	//----- nvinfo : EIATTR_REGCOUNT
	.align		4
.L_9:
        /*003c*/ 	.byte	0x04, 0x2f
        /*003e*/ 	.short	(.L_11 - .L_10)
	.align		4
.L_10:
        /*0040*/ 	.word	index@(_Z15gauss_jordan_p3PdS_S_ii)
        /*0044*/ 	.word	0x00000020


	//----- nvinfo : EIATTR_FRAME_SIZE
	.align		4
.L_11:
        /*0048*/ 	.byte	0x04, 0x11
        /*004a*/ 	.short	(.L_13 - .L_12)
	.align		4
.L_12:
        /*004c*/ 	.word	index@(_Z15gauss_jordan_p3PdS_S_ii)
        /*0050*/ 	.word	0x00000000


	//----- nvinfo : EIATTR_MIN_STACK_SIZE
	.align		4
.L_13:
        /*0054*/ 	.byte	0x04, 0x12
        /*0056*/ 	.short	(.L_15 - .L_14)
	.align		4
.L_14:
        /*0058*/ 	.word	index@(_Z15gauss_jordan_p3PdS_S_ii)
        /*005c*/ 	.word	0x00000000


	//----- nvinfo : EIATTR_MIN_STACK_SIZE
	.align		4
.L_15:
        /*0060*/ 	.byte	0x04, 0x12
        /*0062*/ 	.short	(.L_17 - .L_16)
	.align		4
.L_16:
        /*0064*/ 	.word	index@(_Z15gauss_jordan_p2PdS_S_ii)
        /*0068*/ 	.word	0x00000000


	//----- nvinfo : EIATTR_MIN_STACK_SIZE
	.align		4
.L_17:
        /*006c*/ 	.byte	0x04, 0x12
        /*006e*/ 	.short	(.L_19 - .L_18)
	.align		4
.L_18:
        /*0070*/ 	.word	index@(_Z15gauss_jordan_p1PdS_S_ii)
        /*0074*/ 	.word	0x00000000
.L_19:


//--------------------- .nv.compat                --------------------------
	.section	.nv.compat,"",@"SHT_CUDA_COMPAT_INFO"
	.align	4
        /*0000*/ 	.byte	0x02, 0x09, 0x00, 0x00, 0x02, 0x02, 0x01, 0x00, 0x02, 0x05, 0x05, 0x00, 0x03, 0x07, 0x01, 0x01
        /*0010*/ 	.byte	0x02, 0x03, 0x00, 0x00, 0x02, 0x06, 0x01, 0x00, 0x04, 0x0b, 0x08, 0x00, 0x01, 0x00, 0x00, 0x00
        /*0020*/ 	.byte	0x00, 0x00, 0x00, 0x00


//--------------------- .nv.info._Z15gauss_jordan_p3PdS_S_ii --------------------------
	.section	.nv.info._Z15gauss_jordan_p3PdS_S_ii,"",@"SHT_CUDA_INFO"
	.sectionflags	@""
	.align	4


	//----- nvinfo : EIATTR_CUDA_API_VERSION
	.align		4
        /*0000*/ 	.byte	0x04, 0x37
        /*0002*/ 	.short	(.L_21 - .L_20)
.L_20:
        /*0004*/ 	.word	0x00000082


	//----- nvinfo : EIATTR_KPARAM_INFO
	.align		4
.L_21:
        /*0008*/ 	.byte	0x04, 0x17
        /*000a*/ 	.short	(.L_23 - .L_22)
.L_22:
        /*000c*/ 	.word	0x00000000
        /*0010*/ 	.short	0x0004
        /*0012*/ 	.short	0x001c
        /*0014*/ 	.byte	0x00, 0xf0, 0x11, 0x00


	//----- nvinfo : EIATTR_KPARAM_INFO
	.align		4
.L_23:
        /*0018*/ 	.byte	0x04, 0x17
        /*001a*/ 	.short	(.L_25 - .L_24)
.L_24:
        /*001c*/ 	.word	0x00000000
        /*0020*/ 	.short	0x0003
        /*0022*/ 	.short	0x0018
        /*0024*/ 	.byte	0x00, 0xf0, 0x11, 0x00


	//----- nvinfo : EIATTR_KPARAM_INFO
	.align		4
.L_25:
        /*0028*/ 	.byte	0x04, 0x17
        /*002a*/ 	.short	(.L_27 - .L_26)
.L_26:
        /*002c*/ 	.word	0x00000000
        /*0030*/ 	.short	0x0002
        /*0032*/ 	.short	0x0010
        /*0034*/ 	.byte	0x00, 0xf5, 0x21, 0x00


	//----- nvinfo : EIATTR_KPARAM_INFO
	.align		4
.L_27:
        /*0038*/ 	.byte	0x04, 0x17
        /*003a*/ 	.short	(.L_29 - .L_28)
.L_28:
        /*003c*/ 	.word	0x00000000
        /*0040*/ 	.short	0x0001
        /*0042*/ 	.short	0x0008
        /*0044*/ 	.byte	0x00, 0xf5, 0x21, 0x00


	//----- nvinfo : EIATTR_KPARAM_INFO
	.align		4
.L_29:
        /*0048*/ 	.byte	0x04, 0x17
        /*004a*/ 	.short	(.L_31 - .L_30)
.L_30:
        /*004c*/ 	.word	0x00000000
        /*0050*/ 	.short	0x0000
        /*0052*/ 	.short	0x0000
        /*0054*/ 	.byte	0x00, 0xf5, 0x21, 0x00


	//----- nvinfo : EIATTR_SPARSE_MMA_MASK
	.align		4
.L_31:
        /*0058*/ 	.byte	0x03, 0x50
        /*005a*/ 	.short	0x0000


	//----- nvinfo : EIATTR_MAXREG_COUNT
	.align		4
        /*005c*/ 	.byte	0x03, 0x1b
        /*005e*/ 	.short	0x00ff


	//----- nvinfo : EIATTR_MERCURY_ISA_VERSION
	.align		4
        /*0060*/ 	.byte	0x03, 0x5f
        /*0062*/ 	.short	0x0101


	//----- nvinfo : EIATTR_VRC_CTA_INIT_COUNT
	.align		4
        /*0064*/ 	.byte	0x02, 0x4a
	.zero		1
	.zero		1


	//----- nvinfo : EIATTR_EXIT_INSTR_OFFSETS
	.align		4
        /*0068*/ 	.byte	0x04, 0x1c
        /*006a*/ 	.short	(.L_33 - .L_32)


	//   ....[0]....
.L_32:
        /*006c*/ 	.word	0x00000080


	//   ....[1]....
        /*0070*/ 	.word	0x00000990


	//----- nvinfo : EIATTR_CBANK_PARAM_SIZE
	.align		4
.L_33:
        /*0074*/ 	.byte	0x03, 0x19
        /*0076*/ 	.short	0x0020


	//----- nvinfo : EIATTR_PARAM_CBANK
	.align		4
        /*0078*/ 	.byte	0x04, 0x0a
        /*007a*/ 	.short	(.L_35 - .L_34)
	.align		4
.L_34:
        /*007c*/ 	.word	index@(.nv.constant0._Z15gauss_jordan_p3PdS_S_ii)
        /*0080*/ 	.short	0x0380
        /*0082*/ 	.short	0x0020


	//----- nvinfo : EIATTR_SW_WAR
	.align		4
.L_35:
        /*0084*/ 	.byte	0x04, 0x36
        /*0086*/ 	.short	(.L_37 - .L_36)
.L_36:
        /*0088*/ 	.word	0x00000008
.L_37:


//--------------------- .nv.info._Z15gauss_jordan_p2PdS_S_ii --------------------------
	.section	.nv.info._Z15gauss_jordan_p2PdS_S_ii,"",@"SHT_CUDA_INFO"
	.sectionflags	@""
	.align	4


	//----- nvinfo : EIATTR_CUDA_API_VERSION
	.align		4
        /*0000*/ 	.byte	0x04, 0x37
        /*0002*/ 	.short	(.L_39 - .L_38)
.L_38:
        /*0004*/ 	.word	0x00000082


	//----- nvinfo : EIATTR_KPARAM_INFO
	.align		4
.L_39:
        /*0008*/ 	.byte	0x04, 0x17
        /*000a*/ 	.short	(.L_41 - .L_40)
.L_40:
        /*000c*/ 	.word	0x00000000
        /*0010*/ 	.short	0x0004
        /*0012*/ 	.short	0x001c
        /*0014*/ 	.byte	0x00, 0xf0, 0x11, 0x00


	//----- nvinfo : EIATTR_KPARAM_INFO
	.align		4
.L_41:
        /*0018*/ 	.byte	0x04, 0x17
        /*001a*/ 	.short	(.L_43 - .L_42)
.L_42:
        /*001c*/ 	.word	0x00000000
        /*0020*/ 	.short	0x0003
        /*0022*/ 	.short	0x0018
        /*0024*/ 	.byte	0x00, 0xf0, 0x11, 0x00


	//----- nvinfo : EIATTR_KPARAM_INFO
	.align		4
.L_43:
        /*0028*/ 	.byte	0x04, 0x17
        /*002a*/ 	.short	(.L_45 - .L_44)
.L_44:
        /*002c*/ 	.word	0x00000000
        /*0030*/ 	.short	0x0002
        /*0032*/ 	.short	0x0010
        /*0034*/ 	.byte	0x00, 0xf5, 0x21, 0x00


	//----- nvinfo : EIATTR_KPARAM_INFO
	.align		4
.L_45:
        /*0038*/ 	.byte	0x04, 0x17
        /*003a*/ 	.short	(.L_47 - .L_46)
.L_46:
        /*003c*/ 	.word	0x00000000
        /*0040*/ 	.short	0x0001
        /*0042*/ 	.short	0x0008
        /*0044*/ 	.byte	0x00, 0xf5, 0x21, 0x00


	//----- nvinfo : EIATTR_KPARAM_INFO
	.align		4
.L_47:
        /*0048*/ 	.byte	0x04, 0x17
        /*004a*/ 	.short	(.L_49 - .L_48)
.L_48:
        /*004c*/ 	.word	0x00000000
        /*0050*/ 	.short	0x0000
        /*0052*/ 	.short	0x0000
        /*0054*/ 	.byte	0x00, 0xf5, 0x21, 0x00


	//----- nvinfo : EIATTR_SPARSE_MMA_MASK
	.align		4
.L_49:
        /*0058*/ 	.byte	0x03, 0x50
        /*005a*/ 	.short	0x0000


	//----- nvinfo : EIATTR_MAXREG_COUNT
	.align		4
        /*005c*/ 	.byte	0x03, 0x1b
        /*005e*/ 	.short	0x00ff


	//----- nvinfo : EIATTR_MERCURY_ISA_VERSION
	.align		4
        /*0060*/ 	.byte	0x03, 0x5f
        /*0062*/ 	.short	0x0101


	//----- nvinfo : EIATTR_VRC_CTA_INIT_COUNT
	.align		4
        /*0064*/ 	.byte	0x02, 0x4a
	.zero		1
	.zero		1


	//----- nvinfo : EIATTR_EXIT_INSTR_OFFSETS
	.align		4
        /*0068*/ 	.byte	0x04, 0x1c
        /*006a*/ 	.short	(.L_51 - .L_50)


	//   ....[0]....
.L_50:
        /*006c*/ 	.word	0x00000080


	//   ....[1]....
        /*0070*/ 	.word	0x00000990


	//----- nvinfo : EIATTR_CBANK_PARAM_SIZE
	.align		4
.L_51:
        /*0074*/ 	.byte	0x03, 0x19
        /*0076*/ 	.short	0x0020


	//----- nvinfo : EIATTR_PARAM_CBANK
	.align		4
        /*0078*/ 	.byte	0x04, 0x0a
        /*007a*/ 	.short	(.L_53 - .L_52)
	.align		4
.L_52:
        /*007c*/ 	.word	index@(.nv.constant0._Z15gauss_jordan_p2PdS_S_ii)
        /*0080*/ 	.short	0x0380
        /*0082*/ 	.short	0x0020


	//----- nvinfo : EIATTR_SW_WAR
	.align		4
.L_53:
        /*0084*/ 	.byte	0x04, 0x36
        /*0086*/ 	.short	(.L_55 - .L_54)
.L_54:
        /*0088*/ 	.word	0x00000008
.L_55:


//--------------------- .nv.info._Z15gauss_jordan_p1PdS_S_ii --------------------------
	.section	.nv.info._Z15gauss_jordan_p1PdS_S_ii,"",@"SHT_CUDA_INFO"
	.sectionflags	@""
	.align	4


	//----- nvinfo : EIATTR_CUDA_API_VERSION
	.align		4
        /*0000*/ 	.byte	0x04, 0x37
        /*0002*/ 	.short	(.L_57 - .L_56)
.L_56:
        /*0004*/ 	.word	0x00000082


	//----- nvinfo : EIATTR_KPARAM_INFO
	.align		4
.L_57:
        /*0008*/ 	.byte	0x04, 0x17
        /*000a*/ 	.short	(.L_59 - .L_58)
.L_58:
        /*000c*/ 	.word	0x00000000
        /*0010*/ 	.short	0x0004
        /*0012*/ 	.short	0x001c
        /*0014*/ 	.byte	0x00, 0xf0, 0x11, 0x00


	//----- nvinfo : EIATTR_KPARAM_INFO
	.align		4
.L_59:
        /*0018*/ 	.byte	0x04, 0x17
        /*001a*/ 	.short	(.L_61 - .L_60)
.L_60:
        /*001c*/ 	.word	0x00000000
        /*0020*/ 	.short	0x0003
        /*0022*/ 	.short	0x0018
        /*0024*/ 	.byte	0x00, 0xf0, 0x11, 0x00


	//----- nvinfo : EIATTR_KPARAM_INFO
	.align		4
.L_61:
        /*0028*/ 	.byte	0x04, 0x17
        /*002a*/ 	.short	(.L_63 - .L_62)
.L_62:
        /*002c*/ 	.word	0x00000000
        /*0030*/ 	.short	0x0002
        /*0032*/ 	.short	0x0010
        /*0034*/ 	.byte	0x00, 0xf5, 0x21, 0x00


	//----- nvinfo : EIATTR_KPARAM_INFO
	.align		4
.L_63:
        /*0038*/ 	.byte	0x04, 0x17
        /*003a*/ 	.short	(.L_65 - .L_64)
.L_64:
        /*003c*/ 	.word	0x00000000
        /*0040*/ 	.short	0x0001
        /*0042*/ 	.short	0x0008
        /*0044*/ 	.byte	0x00, 0xf5, 0x21, 0x00


	//----- nvinfo : EIATTR_KPARAM_INFO
	.align		4
.L_65:
        /*0048*/ 	.byte	0x04, 0x17
        /*004a*/ 	.short	(.L_67 - .L_66)
.L_66:
        /*004c*/ 	.word	0x00000000
        /*0050*/ 	.short	0x0000
        /*0052*/ 	.short	0x0000
        /*0054*/ 	.byte	0x00, 0xf5, 0x21, 0x00


	//----- nvinfo : EIATTR_SPARSE_MMA_MASK
	.align		4
.L_67:
        /*0058*/ 	.byte	0x03, 0x50
        /*005a*/ 	.short	0x0000


	//----- nvinfo : EIATTR_MAXREG_COUNT
	.align		4
        /*005c*/ 	.byte	0x03, 0x1b
        /*005e*/ 	.short	0x00ff


	//----- nvinfo : EIATTR_MERCURY_ISA_VERSION
	.align		4
        /*0060*/ 	.byte	0x03, 0x5f
        /*0062*/ 	.short	0x0101


	//----- nvinfo : EIATTR_VRC_CTA_INIT_COUNT
	.align		4
        /*0064*/ 	.byte	0x02, 0x4a
	.zero		1
	.zero		1


	//----- nvinfo : EIATTR_EXIT_INSTR_OFFSETS
	.align		4
        /*0068*/ 	.byte	0x04, 0x1c
        /*006a*/ 	.short	(.L_69 - .L_68)


	//   ....[0]....
.L_68:
        /*006c*/ 	.word	0x00000070


	//   ....[1]....
        /*0070*/ 	.word	0x000028b0


	//----- nvinfo : EIATTR_CRS_STACK_SIZE
	.align		4
.L_69:
        /*0074*/ 	.byte	0x04, 0x1e
        /*0076*/ 	.short	(.L_71 - .L_70)
.L_70:
        /*0078*/ 	.word	0x00000000


	//----- nvinfo : EIATTR_CBANK_PARAM_SIZE
	.align		4
.L_71:
        /*007c*/ 	.byte	0x03, 0x19
        /*007e*/ 	.short	0x0020


	//----- nvinfo : EIATTR_PARAM_CBANK
	.align		4
        /*0080*/ 	.byte	0x04, 0x0a
        /*0082*/ 	.short	(.L_73 - .L_72)
	.align		4
.L_72:
        /*0084*/ 	.word	index@(.nv.constant0._Z15gauss_jordan_p1PdS_S_ii)
        /*0088*/ 	.short	0x0380
        /*008a*/ 	.short	0x0020


	//----- nvinfo : EIATTR_SW_WAR
	.align		4
.L_73:
        /*008c*/ 	.byte	0x04, 0x36
        /*008e*/ 	.short	(.L_75 - .L_74)
.L_74:
        /*0090*/ 	.word	0x00000008
.L_75:


//--------------------- .nv.callgraph             --------------------------
	.section	.nv.callgraph,"",@"SHT_CUDA_CALLGRAPH"
	.align	4
	.sectionentsize	8
	.align		4
        /*0000*/ 	.word	0x00000000
	.align		4
        /*0004*/ 	.word	0xffffffff
	.align		4
        /*0008*/ 	.word	0x00000000
	.align		4
        /*000c*/ 	.word	0xfffffffe
	.align		4
        /*0010*/ 	.word	0x00000000
	.align		4
        /*0014*/ 	.word	0xfffffffd
	.align		4
        /*0018*/ 	.word	0x00000000
	.align		4
        /*001c*/ 	.word	0xfffffffc


//--------------------- .text._Z15gauss_jordan_p3PdS_S_ii --------------------------
	.section	.text._Z15gauss_jordan_p3PdS_S_ii,"ax",@progbits
	.align	128
        .global         _Z15gauss_jordan_p3PdS_S_ii
        .type           _Z15gauss_jordan_p3PdS_S_ii,@function
        .size           _Z15gauss_jordan_p3PdS_S_ii,(.L_x_53 - _Z15gauss_jordan_p3PdS_S_ii)
        .other          _Z15gauss_jordan_p3PdS_S_ii,@"STO_CUDA_ENTRY STV_DEFAULT"
_Z15gauss_jordan_p3PdS_S_ii:
.text._Z15gauss_jordan_p3PdS_S_ii:
[----:B------:R-:W-:Y:S01]  /*0000*/  LDC R1, c[0x0][0x37c] ;  /* 0x0000df00ff017b82 */ /* 0x000fe20000000800 */
[----:B------:R-:W0:Y:S07]  /*0010*/  S2R R0, SR_TID.X ;  /* 0x0000000000007919 */ /* 0x000e2e0000002100 */
[----:B------:R-:W0:Y:S08]  /*0020*/  S2UR UR4, SR_CTAID.X ;  /* 0x00000000000479c3 */ /* 0x000e300000002500 */
[----:B------:R-:W0:Y:S08]  /*0030*/  LDC R3, c[0x0][0x360] ;  /* 0x0000d800ff037b82 */ /* 0x000e300000000800 */
[----:B------:R-:W1:Y:S01]  /*0040*/  LDC.64 R10, c[0x0][0x398] ;  /* 0x0000e600ff0a7b82 */ /* 0x000e620000000a00 */
[----:B0-----:R-:W-:Y:S01]  /*0050*/  IMAD R3, R3, UR4, R0 ;  /* 0x0000000403037c24 */ /* 0x001fe2000f8e0200 */
[----:B-1----:R-:W-:-:S04]  /*0060*/  VIMNMX R0, PT, PT, R10, R11, PT ;  /* 0x0000000b0a007248 */ /* 0x002fc80003fe0100 */
[----:B------:R-:W-:-:S13]  /*0070*/  ISETP.GT.AND P0, PT, R0, R3, PT ;  /* 0x000000030000720c */ /* 0x000fda0003f04270 */
[----:B------:R-:W-:Y:S05]  /*0080*/  @!P0 EXIT ;  /* 0x000000000000894d */ /* 0x000fea0003800000 */
[----:B------:R-:W-:Y:S01]  /*0090*/  IADD3 R24, PT, PT, R11, 0x1, RZ ;  /* 0x000000010b187810 */ /* 0x000fe20007ffe0ff */
[----:B------:R-:W0:Y:S03]  /*00a0*/  LDCU.64 UR6, c[0x0][0x358] ;  /* 0x00006b00ff0677ac */ /* 0x000e260008000a00 */
[----:B------:R-:W-:-:S13]  /*00b0*/  ISETP.GE.AND P0, PT, R24, R10, PT ;  /* 0x0000000a1800720c */ /* 0x000fda0003f06270 */
[----:B------:R-:W-:Y:S05]  /*00c0*/  @P0 BRA `(.L_x_0) ;  /* 0x0000000800000947 */ /* 0x000fea0003800000 */
[----:B------:R-:W1:Y:S01]  /*00d0*/  LDC.64 R8, c[0x0][0x380] ;  /* 0x0000e000ff087b82 */ /* 0x000e620000000a00 */
[--C-:B------:R-:W-:Y:S01]  /*00e0*/  IADD3 R0, PT, PT, R10, -0x2, -R11.reuse ;  /* 0xfffffffe0a007810 */ /* 0x100fe20007ffe80b */
[-C--:B------:R-:W-:Y:S01]  /*00f0*/  IMAD R5, R3, R10.reuse, R11 ;  /* 0x0000000a03057224 */ /* 0x080fe200078e020b */
[----:B------:R-:W-:Y:S02]  /*0100*/  LOP3.LUT R7, RZ, R11, RZ, 0x33, !PT ;  /* 0x0000000bff077212 */ /* 0x000fe400078e33ff */
[----:B------:R-:W-:Y:S02]  /*0110*/  ISETP.GE.U32.AND P0, PT, R0, 0x7, PT ;  /* 0x000000070000780c */ /* 0x000fe40003f06070 */
[----:B------:R-:W-:-:S04]  /*0120*/  IADD3 R0, PT, PT, R7, R10, RZ ;  /* 0x0000000a07007210 */ /* 0x000fc80007ffe0ff */
[----:B------:R-:W-:Y:S01]  /*0130*/  LOP3.LUT R2, R0, 0x7, RZ, 0xc0, !PT ;  /* 0x0000000700027812 */ /* 0x000fe200078ec0ff */
[----:B-1----:R-:W-:-:S06]  /*0140*/  IMAD.WIDE R6, R5, 0x8, R8 ;  /* 0x0000000805067825 */ /* 0x002fcc00078e0208 */
[----:B------:R-:W-:Y:S05]  /*0150*/  @!P0 BRA `(.L_x_1) ;  /* 0x0000000000f08947 */ /* 0x000fea0003800000 */
[----:B------:R-:W1:Y:S01]  /*0160*/  LDCU.64 UR4, c[0x0][0x380] ;  /* 0x00007000ff0477ac */ /* 0x000e620008000a00 */
[----:B------:R-:W2:Y:S01]  /*0170*/  LDC R24, c[0x0][0x39c] ;  /* 0x0000e700ff187b82 */ /* 0x000ea20000000800 */
[----:B------:R-:W-:Y:S01]  /*0180*/  IMAD R12, R10, R11, R11 ;  /* 0x0000000b0a0c7224 */ /* 0x000fe200078e020b */
[----:B------:R-:W-:Y:S01]  /*0190*/  LOP3.LUT R25, R0, 0xfffffff8, RZ, 0xc0, !PT ;  /* 0xfffffff800197812 */ /* 0x000fe200078ec0ff */
[----:B------:R-:W-:-:S03]  /*01a0*/  VIADD R4, R5, 0x1 ;  /* 0x0000000105047836 */ /* 0x000fc60000000000 */
[----:B------:R-:W-:Y:S02]  /*01b0*/  IADD3 R5, PT, PT, R12, 0x1, RZ ;  /* 0x000000010c057810 */ /* 0x000fe40007ffe0ff */
[----:B------:R-:W-:Y:S01]  /*01c0*/  IADD3 R25, PT, PT, -R25, RZ, RZ ;  /* 0x000000ff19197210 */ /* 0x000fe20007ffe1ff */
[----:B-1----:R-:W-:-:S04]  /*01d0*/  UIADD3 UR4, UP0, UPT, UR4, 0x20, URZ ;  /* 0x0000002004047890 */ /* 0x002fc8000ff1e0ff */
[----:B------:R-:W-:Y:S02]  /*01e0*/  UIADD3.X UR5, UPT, UPT, URZ, UR5, URZ, UP0, !UPT ;  /* 0x00000005ff057290 */ /* 0x000fe400087fe4ff */
[----:B------:R-:W-:-:S04]  /*01f0*/  IMAD.U32 R12, RZ, RZ, UR4 ;  /* 0x00000004ff0c7e24 */ /* 0x000fc8000f8e00ff */
[----:B------:R-:W-:-:S07]  /*0200*/  MOV R13, UR5 ;  /* 0x00000005000d7c02 */ /* 0x000fce0008000f00 */
.L_x_2:
[--C-:B-1----:R-:W-:Y:S01]  /*0210*/  IMAD.WIDE R14, R4, 0x8, R12.reuse ;  /* 0x00000008040e7825 */ /* 0x102fe200078e020c */
[----:B0-----:R-:W3:Y:S03]  /*0220*/  LDG.E.64 R20, desc[UR6][R6.64] ;  /* 0x0000000606147981 */ /* 0x001ee6000c1e1b00 */
[----:B------:R-:W-:Y:S01]  /*0230*/  IMAD.WIDE R16, R5, 0x8, R12 ;  /* 0x0000000805107825 */ /* 0x000fe200078e020c */
[----:B------:R-:W3:Y:S04]  /*0240*/  LDG.E.64 R22, desc[UR6][R14.64+-0x20] ;  /* 0xffffe0060e167981 */ /* 0x000ee8000c1e1b00 */
[----:B------:R-:W3:Y:S02]  /*0250*/  LDG.E.64 R18, desc[UR6][R16.64+-0x20] ;  /* 0xffffe00610127981 */ /* 0x000ee4000c1e1b00 */
[----:B---3--:R-:W-:-:S02]  /*0260*/  DFMA R26, -R20, R18, R22 ;  /* 0x00000012141a722b */ /* 0x008fc40000000116 */
[----:B------:R-:W3:Y:S05]  /*0270*/  LDG.E.64 R22, desc[UR6][R14.64+-0x18] ;  /* 0xffffe8060e167981 */ /* 0x000eea000c1e1b00 */
[----:B------:R3:W-:Y:S04]  /*0280*/  STG.E.64 desc[UR6][R14.64+-0x20], R26 ;  /* 0xffffe01a0e007986 */ /* 0x0007e8000c101b06 */
        /* <DEDUP_REMOVED lines=8> */
[----:B------:R-:W0:Y:S05]  /*0310*/  LDG.E.64 R22, desc[UR6][R14.64+-0x8] ;  /* 0xfffff8060e167981 */ /* 0x000e2a000c1e1b00 */
[----:B------:R-:W-:Y:S04]  /*0320*/  STG.E.64 desc[UR6][R14.64+-0x10], R28 ;  /* 0xfffff01c0e007986 */ /* 0x000fe8000c101b06 */
[----:B------:R-:W0:Y:S04]  /*0330*/  LDG.E.64 R20, desc[UR6][R6.64] ;  /* 0x0000000606147981 */ /* 0x000e28000c1e1b00 */
[----:B------:R-:W0:Y:S02]  /*0340*/  LDG.E.64 R18, desc[UR6][R16.64+-0x8] ;  /* 0xfffff80610127981 */ /* 0x000e24000c1e1b00 */
[----:B0-----:R-:W-:-:S02]  /*0350*/  DFMA R26, -R20, R18, R22 ;  /* 0x00000012141a722b */ /* 0x001fc40000000116 */
        /* <DEDUP_REMOVED lines=11> */
[----:B------:R1:W-:Y:S04]  /*0410*/  STG.E.64 desc[UR6][R14.64+0x8], R28 ;  /* 0x0000081c0e007986 */ /* 0x0003e8000c101b06 */
[----:B------:R-:W0:Y:S04]  /*0420*/  LDG.E.64 R20, desc[UR6][R6.64] ;  /* 0x0000000606147981 */ /* 0x000e28000c1e1b00 */
[----:B------:R-:W0:Y:S01]  /*0430*/  LDG.E.64 R22, desc[UR6][R16.64+0x10] ;  /* 0x0000100610167981 */ /* 0x000e22000c1e1b00 */
[----:B------:R-:W-:Y:S01]  /*0440*/  IADD3 R25, PT, PT, R25, 0x8, RZ ;  /* 0x0000000819197810 */ /* 0x000fe20007ffe0ff */
[----:B0-----:R-:W-:-:S02]  /*0450*/  DFMA R26, -R20, R22, R18 ;  /* 0x00000016141a722b */ /* 0x001fc40000000112 */
[----:B------:R-:W3:Y:S05]  /*0460*/  LDG.E.64 R18, desc[UR6][R14.64+0x18] ;  /* 0x000018060e127981 */ /* 0x000eea000c1e1b00 */
[----:B------:R1:W-:Y:S04]  /*0470*/  STG.E.64 desc[UR6][R14.64+0x10], R26 ;  /* 0x0000101a0e007986 */ /* 0x0003e8000c101b06 */
[----:B------:R-:W3:Y:S04]  /*0480*/  LDG.E.64 R20, desc[UR6][R16.64+0x18] ;  /* 0x0000180610147981 */ /* 0x000ee8000c1e1b00 */
[----:B------:R-:W3:Y:S01]  /*0490*/  LDG.E.64 R22, desc[UR6][R6.64] ;  /* 0x0000000606167981 */ /* 0x000ee2000c1e1b00 */
[----:B------:R-:W-:Y:S01]  /*04a0*/  ISETP.NE.AND P0, PT, R25, RZ, PT ;  /* 0x000000ff1900720c */ /* 0x000fe20003f05270 */
[----:B--2---:R-:W-:Y:S01]  /*04b0*/  VIADD R24, R24, 0x8 ;  /* 0x0000000818187836 */ /* 0x004fe20000000000 */
[----:B------:R-:W-:-:S02]  /*04c0*/  IADD3 R4, PT, PT, R4, 0x8, RZ ;  /* 0x0000000804047810 */ /* 0x000fc40007ffe0ff */
[----:B------:R-:W-:Y:S01]  /*04d0*/  IADD3 R5, PT, PT, R5, 0x8, RZ ;  /* 0x0000000805057810 */ /* 0x000fe20007ffe0ff */
[----:B---3--:R-:W-:-:S07]  /*04e0*/  DFMA R18, -R22, R20, R18 ;  /* 0x000000141612722b */ /* 0x008fce0000000112 */
[----:B------:R1:W-:Y:S01]  /*04f0*/  STG.E.64 desc[UR6][R14.64+0x18], R18 ;  /* 0x000018120e007986 */ /* 0x0003e2000c101b06 */
[----:B------:R-:W-:Y:S05]  /*0500*/  @P0 BRA `(.L_x_2) ;  /* 0xfffffffc00400947 */ /* 0x000fea000383ffff */
[----:B------:R-:W-:-:S07]  /*0510*/  VIADD R24, R24, 0x1 ;  /* 0x0000000118187836 */ /* 0x000fce0000000000 */
.L_x_1:
[----:B------:R-:W-:-:S13]  /*0520*/  ISETP.NE.AND P0, PT, R2, RZ, PT ;  /* 0x000000ff0200720c */ /* 0x000fda0003f05270 */
[----:B------:R-:W-:Y:S05]  /*0530*/  @!P0 BRA `(.L_x_0) ;  /* 0x0000000000e48947 */ /* 0x000fea0003800000 */
[----:B------:R-:W-:Y:S02]  /*0540*/  ISETP.GE.U32.AND P0, PT, R2, 0x4, PT ;  /* 0x000000040200780c */ /* 0x000fe40003f06070 */
[----:B------:R-:W-:-:S04]  /*0550*/  LOP3.LUT R22, R0, 0x3, RZ, 0xc0, !PT ;  /* 0x0000000300167812 */ /* 0x000fc800078ec0ff */
[----:B------:R-:W-:-:S07]  /*0560*/  ISETP.NE.AND P1, PT, R22, RZ, PT ;  /* 0x000000ff1600720c */ /* 0x000fce0003f25270 */
[----:B------:R-:W-:Y:S06]  /*0570*/  @!P0 BRA `(.L_x_3) ;  /* 0x0000000000648947 */ /* 0x000fec0003800000 */
[--C-:B------:R-:W-:Y:S01]  /*0580*/  IMAD R5, R3, R10, R24.reuse ;  /* 0x0000000a03057224 */ /* 0x100fe200078e0218 */
[----:B0-----:R-:W2:Y:S01]  /*0590*/  LDG.E.64 R16, desc[UR6][R6.64] ;  /* 0x0000000606107981 */ /* 0x001ea2000c1e1b00 */
[----:B------:R-:W-:Y:S02]  /*05a0*/  IMAD R13, R10, R11, R24 ;  /* 0x0000000b0a0d7224 */ /* 0x000fe400078e0218 */
[----:B------:R-:W-:-:S04]  /*05b0*/  IMAD.WIDE R4, R5, 0x8, R8 ;  /* 0x0000000805047825 */ /* 0x000fc800078e0208 */
[----:B------:R-:W-:Y:S01]  /*05c0*/  IMAD.WIDE R12, R13, 0x8, R8 ;  /* 0x000000080d0c7825 */ /* 0x000fe200078e0208 */
[----:B-1----:R-:W2:Y:S04]  /*05d0*/  LDG.E.64 R14, desc[UR6][R4.64] ;  /* 0x00000006040e7981 */ /* 0x002ea8000c1e1b00 */
[----:B------:R-:W2:Y:S02]  /*05e0*/  LDG.E.64 R18, desc[UR6][R12.64] ;  /* 0x000000060c127981 */ /* 0x000ea4000c1e1b00 */
[----:B--2---:R-:W-:Y:S02]  /*05f0*/  DFMA R14, -R16, R18, R14 ;  /* 0x00000012100e722b */ /* 0x004fe4000000010e */
[----:B------:R-:W2:Y:S05]  /*0600*/  LDG.E.64 R16, desc[UR6][R4.64+0x8] ;  /* 0x0000080604107981 */ /* 0x000eaa000c1e1b00 */
[----:B------:R0:W-:Y:S04]  /*0610*/  STG.E.64 desc[UR6][R4.64], R14 ;  /* 0x0000000e04007986 */ /* 0x0001e8000c101b06 */
[----:B------:R-:W2:Y:S04]  /*0620*/  LDG.E.64 R18, desc[UR6][R6.64] ;  /* 0x0000000606127981 */ /* 0x000ea8000c1e1b00 */
[----:B------:R-:W2:Y:S02]  /*0630*/  LDG.E.64 R20, desc[UR6][R12.64+0x8] ;  /* 0x000008060c147981 */ /* 0x000ea4000c1e1b00 */
[----:B--2---:R-:W-:-:S02]  /*0640*/  DFMA R16, -R18, R20, R16 ;  /* 0x000000141210722b */ /* 0x004fc40000000110 */
        /* <DEDUP_REMOVED lines=8> */
[----:B0-----:R-:W2:Y:S01]  /*06d0*/  LDG.E.64 R14, desc[UR6][R6.64] ;  /* 0x00000006060e7981 */ /* 0x001ea2000c1e1b00 */
[----:B------:R-:W-:Y:S01]  /*06e0*/  IADD3 R24, PT, PT, R24, 0x4, RZ ;  /* 0x0000000418187810 */ /* 0x000fe20007ffe0ff */
[----:B--2---:R-:W-:-:S07]  /*06f0*/  DFMA R14, -R14, R26, R20 ;  /* 0x0000001a0e0e722b */ /* 0x004fce0000000114 */
[----:B------:R3:W-:Y:S04]  /*0700*/  STG.E.64 desc[UR6][R4.64+0x18], R14 ;  /* 0x0000180e04007986 */ /* 0x0007e8000c101b06 */
.L_x_3:
[----:B------:R-:W-:Y:S05]  /*0710*/  @!P1 BRA `(.L_x_0) ;  /* 0x00000000006c9947 */ /* 0x000fea0003800000 */
[----:B------:R-:W-:-:S13]  /*0720*/  ISETP.NE.AND P0, PT, R22, 0x1, PT ;  /* 0x000000011600780c */ /* 0x000fda0003f05270 */
[--C-:B---3--:R-:W-:Y:S01]  /*0730*/  @P0 IMAD R5, R3, R10, R24.reuse ;  /* 0x0000000a03050224 */ /* 0x108fe200078e0218 */
[----:B01----:R-:W2:Y:S01]  /*0740*/  @P0 LDG.E.64 R14, desc[UR6][R6.64] ;  /* 0x00000006060e0981 */ /* 0x003ea2000c1e1b00 */
[----:B------:R-:W-:Y:S02]  /*0750*/  @P0 IMAD R21, R10, R11, R24 ;  /* 0x0000000b0a150224 */ /* 0x000fe400078e0218 */
[----:B------:R-:W-:-:S04]  /*0760*/  @P0 IMAD.WIDE R4, R5, 0x8, R8 ;  /* 0x0000000805040825 */ /* 0x000fc800078e0208 */
[----:B------:R-:W-:Y:S01]  /*0770*/  @P0 IMAD.WIDE R20, R21, 0x8, R8 ;  /* 0x0000000815140825 */ /* 0x000fe200078e0208 */
[----:B------:R-:W2:Y:S04]  /*0780*/  @P0 LDG.E.64 R12, desc[UR6][R4.64] ;  /* 0x00000006040c0981 */ /* 0x000ea8000c1e1b00 */
[----:B------:R-:W2:Y:S01]  /*0790*/  @P0 LDG.E.64 R16, desc[UR6][R20.64] ;  /* 0x0000000614100981 */ /* 0x000ea2000c1e1b00 */
[----:B------:R-:W-:-:S04]  /*07a0*/  LOP3.LUT R0, R0, 0x1, RZ, 0xc0, !PT ;  /* 0x0000000100007812 */ /* 0x000fc800078ec0ff */
[----:B------:R-:W-:Y:S01]  /*07b0*/  ISETP.NE.U32.AND P1, PT, R0, 0x1, PT ;  /* 0x000000010000780c */ /* 0x000fe20003f25070 */
[----:B--2---:R-:W-:Y:S01]  /*07c0*/  @P0 DFMA R12, -R14, R16, R12 ;  /* 0x000000100e0c022b */ /* 0x004fe2000000010c */
[----:B------:R-:W2:Y:S06]  /*07d0*/  @P0 LDG.E.64 R14, desc[UR6][R4.64+0x8] ;  /* 0x00000806040e0981 */ /* 0x000eac000c1e1b00 */
[----:B------:R0:W-:Y:S04]  /*07e0*/  @P0 STG.E.64 desc[UR6][R4.64], R12 ;  /* 0x0000000c04000986 */ /* 0x0001e8000c101b06 */
[----:B------:R-:W2:Y:S04]  /*07f0*/  @P0 LDG.E.64 R18, desc[UR6][R20.64+0x8] ;  /* 0x0000080614120981 */ /* 0x000ea8000c1e1b00 */
[----:B------:R-:W2:Y:S01]  /*0800*/  @P0 LDG.E.64 R16, desc[UR6][R6.64] ;  /* 0x0000000606100981 */ /* 0x000ea2000c1e1b00 */
[----:B------:R-:W-:-:S05]  /*0810*/  @P0 IADD3 R24, PT, PT, R24, 0x2, RZ ;  /* 0x0000000218180810 */ /* 0x000fca0007ffe0ff */
[--C-:B------:R-:W-:Y:S01]  /*0820*/  @!P1 IMAD R23, R10, R11, R24.reuse ;  /* 0x0000000b0a179224 */ /* 0x100fe200078e0218 */
[----:B--2---:R-:W-:Y:S01]  /*0830*/  @P0 DFMA R14, -R16, R18, R14 ;  /* 0x00000012100e022b */ /* 0x004fe2000000010e */
[----:B------:R-:W-:Y:S02]  /*0840*/  @!P1 IMAD R17, R3, R10, R24 ;  /* 0x0000000a03119224 */ /* 0x000fe400078e0218 */
[----:B------:R-:W-:-:S04]  /*0850*/  @!P1 IMAD.WIDE R18, R23, 0x8, R8 ;  /* 0x0000000817129825 */ /* 0x000fc800078e0208 */
[----:B------:R-:W-:Y:S01]  /*0860*/  @!P1 IMAD.WIDE R8, R17, 0x8, R8 ;  /* 0x0000000811089825 */ /* 0x000fe200078e0208 */
[----:B------:R2:W-:Y:S04]  /*0870*/  @P0 STG.E.64 desc[UR6][R4.64+0x8], R14 ;  /* 0x0000080e04000986 */ /* 0x0005e8000c101b06 */
[----:B------:R-:W3:Y:S04]  /*0880*/  @!P1 LDG.E.64 R16, desc[UR6][R6.64] ;  /* 0x0000000606109981 */ /* 0x000ee8000c1e1b00 */
[----:B------:R-:W3:Y:S04]  /*0890*/  @!P1 LDG.E.64 R18, desc[UR6][R18.64] ;  /* 0x0000000612129981 */ /* 0x000ee8000c1e1b00 */
[----:B0-----:R-:W3:Y:S02]  /*08a0*/  @!P1 LDG.E.64 R12, desc[UR6][R8.64] ;  /* 0x00000006080c9981 */ /* 0x001ee4000c1e1b00 */
[----:B---3--:R-:W-:-:S07]  /*08b0*/  @!P1 DFMA R12, -R16, R18, R12 ;  /* 0x00000012100c922b */ /* 0x008fce000000010c */
[----:B------:R2:W-:Y:S04]  /*08c0*/  @!P1 STG.E.64 desc[UR6][R8.64], R12 ;  /* 0x0000000c08009986 */ /* 0x0005e8000c101b06 */
.L_x_0:
[----:B--23--:R-:W2:Y:S01]  /*08d0*/  LDC.64 R4, c[0x0][0x390] ;  /* 0x0000e400ff047b82 */ /* 0x00cea20000000a00 */
[----:B------:R-:W-:-:S07]  /*08e0*/  IMAD R13, R3, R10, R11 ;  /* 0x0000000a030d7224 */ /* 0x000fce00078e020b */
[----:B------:R-:W3:Y:S01]  /*08f0*/  LDC.64 R6, c[0x0][0x380] ;  /* 0x0000e000ff067b82 */ /* 0x000ee20000000a00 */
[----:B--2---:R-:W-:-:S04]  /*0900*/  IMAD.WIDE R8, R11, 0x8, R4 ;  /* 0x000000080b087825 */ /* 0x004fc800078e0204 */
[----:B------:R-:W-:Y:S02]  /*0910*/  IMAD.WIDE R2, R3, 0x8, R4 ;  /* 0x0000000803027825 */ /* 0x000fe400078e0204 */
[----:B0-----:R-:W2:Y:S02]  /*0920*/  LDG.E.64 R8, desc[UR6][R8.64] ;  /* 0x0000000608087981 */ /* 0x001ea4000c1e1b00 */
[----:B---3--:R-:W-:Y:S02]  /*0930*/  IMAD.WIDE R10, R13, 0x8, R6 ;  /* 0x000000080d0a7825 */ /* 0x008fe400078e0206 */
[----:B------:R-:W2:Y:S04]  /*0940*/  LDG.E.64 R4, desc[UR6][R2.64] ;  /* 0x0000000602047981 */ /* 0x000ea8000c1e1b00 */
[----:B------:R-:W2:Y:S02]  /*0950*/  LDG.E.64 R6, desc[UR6][R10.64] ;  /* 0x000000060a067981 */ /* 0x000ea4000c1e1b00 */
[----:B--2---:R-:W-:-:S07]  /*0960*/  DFMA R4, -R6, R8, R4 ;  /* 0x000000080604722b */ /* 0x004fce0000000104 */
[----:B------:R-:W-:Y:S04]  /*0970*/  STG.E.64 desc[UR6][R2.64], R4 ;  /* 0x0000000402007986 */ /* 0x000fe8000c101b06 */
[----:B------:R-:W-:Y:S01]  /*0980*/  STG.E.64 desc[UR6][R10.64], RZ ;  /* 0x000000ff0a007986 */ /* 0x000fe2000c101b06 */
[----:B------:R-:W-:Y:S05]  /*0990*/  EXIT ;  /* 0x000000000000794d */ /* 0x000fea0003800000 */
.L_x_4:
[----:B------:R-:W-:-:S00]  /*09a0*/  BRA `(.L_x_4) ;  /* 0xfffffffc00fc7947 */ /* 0x000fc0000383ffff */
[----:B------:R-:W-:-:S00]  /*09b0*/  NOP ;  /* 0x0000000000007918 */ /* 0x000fc00000000000 */
        /* <DEDUP_REMOVED lines=12> */
.L_x_53:


//--------------------- .text._Z15gauss_jordan_p2PdS_S_ii --------------------------
	.section	.text._Z15gauss_jordan_p2PdS_S_ii,"ax",@progbits
	.align	128
        .global         _Z15gauss_jordan_p2PdS_S_ii
        .type           _Z15gauss_jordan_p2PdS_S_ii,@function
        .size           _Z15gauss_jordan_p2PdS_S_ii,(.L_x_54 - _Z15gauss_jordan_p2PdS_S_ii)
        .other          _Z15gauss_jordan_p2PdS_S_ii,@"STO_CUDA_ENTRY STV_DEFAULT"
_Z15gauss_jordan_p2PdS_S_ii:
.text._Z15gauss_jordan_p2PdS_S_ii:
[----:B------:R-:W-:Y:S01]  /*0000*/  LDC R1, c[0x0][0x37c] ;  /* 0x0000df00ff017b82 */ /* 0x000fe20000000800 */
[----:B------:R-:W0:Y:S07]  /*0010*/  S2R R0, SR_TID.X ;  /* 0x0000000000007919 */ /* 0x000e2e0000002100 */
[----:B------:R-:W0:Y:S08]  /*0020*/  S2UR UR4, SR_CTAID.X ;  /* 0x00000000000479c3 */ /* 0x000e300000002500 */
[----:B------:R-:W0:Y:S08]  /*0030*/  LDC R3, c[0x0][0x360] ;  /* 0x0000d800ff037b82 */ /* 0x000e300000000800 */
[----:B------:R-:W1:Y:S01]  /*0040*/  LDC.64 R10, c[0x0][0x398] ;  /* 0x0000e600ff0a7b82 */ /* 0x000e620000000a00 */
[----:B0-----:R-:W-:-:S05]  /*0050*/  IMAD R3, R3, UR4, R0 ;  /* 0x0000000403037c24 */ /* 0x001fca000f8e0200 */
[----:B-1----:R-:W-:-:S04]  /*0060*/  ISETP.GT.AND P0, PT, R3, R11, PT ;  /* 0x0000000b0300720c */ /* 0x002fc80003f04270 */
[----:B------:R-:W-:-:S13]  /*0070*/  ISETP.GE.OR P0, PT, R3, R10, !P0 ;  /* 0x0000000a0300720c */ /* 0x000fda0004706670 */
[----:B------:R-:W-:Y:S05]  /*0080*/  @P0 EXIT ;  /* 0x000000000000094d */ /* 0x000fea0003800000 */
[----:B------:R-:W-:Y:S01]  /*0090*/  IADD3 R2, PT, PT, R11, 0x1, RZ ;  /* 0x000000010b027810 */ /* 0x000fe20007ffe0ff */
[----:B------:R-:W0:Y:S03]  /*00a0*/  LDCU.64 UR6, c[0x0][0x358] ;  /* 0x00006b00ff0677ac */ /* 0x000e260008000a00 */
[----:B------:R-:W-:-:S13]  /*00b0*/  ISETP.GE.AND P0, PT, R2, R10, PT ;  /* 0x0000000a0200720c */ /* 0x000fda0003f06270 */
[----:B------:R-:W-:Y:S05]  /*00c0*/  @P0 BRA `(.L_x_5) ;  /* 0x0000000400fc0947 */ /* 0x000fea0003800000 */
[----:B------:R-:W1:Y:S01]  /*00d0*/  LDC.64 R8, c[0x0][0x380] ;  /* 0x0000e000ff087b82 */ /* 0x000e620000000a00 */
[----:B------:R-:W-:Y:S01]  /*00e0*/  IADD3 R0, PT, PT, -R11, -0x2, R10 ;  /* 0xfffffffe0b007810 */ /* 0x000fe20007ffe10a */
[-C--:B------:R-:W-:Y:S01]  /*00f0*/  IMAD R13, R3, R10.reuse, R11 ;  /* 0x0000000a030d7224 */ /* 0x080fe200078e020b */
[----:B------:R-:W-:Y:S02]  /*0100*/  LOP3.LUT R5, RZ, R11, RZ, 0x33, !PT ;  /* 0x0000000bff057212 */ /* 0x000fe400078e33ff */
[----:B------:R-:W-:Y:S02]  /*0110*/  ISETP.GE.U32.AND P0, PT, R0, 0x7, PT ;  /* 0x000000070000780c */ /* 0x000fe40003f06070 */
[----:B------:R-:W-:Y:S01]  /*0120*/  IADD3 R0, PT, PT, R5, R10, RZ ;  /* 0x0000000a05007210 */ /* 0x000fe20007ffe0ff */
[----:B-1----:R-:W-:-:S10]  /*0130*/  IMAD.WIDE R6, R13, 0x8, R8 ;  /* 0x000000080d067825 */ /* 0x002fd400078e0208 */
[----:B------:R-:W-:Y:S05]  /*0140*/  @!P0 BRA `(.L_x_6) ;  /* 0x0000000000f08947 */ /* 0x000fea0003800000 */
[----:B------:R-:W1:Y:S01]  /*0150*/  LDCU.64 UR4, c[0x0][0x380] ;  /* 0x00007000ff0477ac */ /* 0x000e620008000a00 */
[----:B------:R-:W2:Y:S01]  /*0160*/  LDC R5, c[0x0][0x39c] ;  /* 0x0000e700ff057b82 */ /* 0x000ea20000000800 */
[----:B------:R-:W-:Y:S01]  /*0170*/  IMAD R4, R11, R10, R11 ;  /* 0x0000000a0b047224 */ /* 0x000fe200078e020b */
[----:B------:R-:W-:Y:S02]  /*0180*/  LOP3.LUT R24, R0, 0xfffffff8, RZ, 0xc0, !PT ;  /* 0xfffffff800187812 */ /* 0x000fe400078ec0ff */
[----:B------:R-:W-:Y:S01]  /*0190*/  IADD3 R2, PT, PT, R13, 0x1, RZ ;  /* 0x000000010d027810 */ /* 0x000fe20007ffe0ff */
[----:B------:R-:W-:Y:S01]  /*01a0*/  VIADD R4, R4, 0x1 ;  /* 0x0000000104047836 */ /* 0x000fe20000000000 */
[----:B------:R-:W-:Y:S01]  /*01b0*/  IADD3 R24, PT, PT, -R24, RZ, RZ ;  /* 0x000000ff18187210 */ /* 0x000fe20007ffe1ff */
[----:B-1----:R-:W-:-:S04]  /*01c0*/  UIADD3 UR4, UP0, UPT, UR4, 0x20, URZ ;  /* 0x0000002004047890 */ /* 0x002fc8000ff1e0ff */
[----:B------:R-:W-:Y:S02]  /*01d0*/  UIADD3.X UR5, UPT, UPT, URZ, UR5, URZ, UP0, !UPT ;  /* 0x00000005ff057290 */ /* 0x000fe400087fe4ff */
[----:B------:R-:W-:-:S04]  /*01e0*/  MOV R12, UR4 ;  /* 0x00000004000c7c02 */ /* 0x000fc80008000f00 */
[----:B------:R-:W-:-:S07]  /*01f0*/  IMAD.U32 R13, RZ, RZ, UR5 ;  /* 0x00000005ff0d7e24 */ /* 0x000fce000f8e00ff */
.L_x_7:
        /* <DEDUP_REMOVED lines=22> */
[----:B------:R-:W-:Y:S04]  /*0360*/  STG.E.64 desc[UR6][R14.64+-0x8], R26 ;  /* 0xfffff81a0e007986 */ /* 0x000fe8000c101b06 */
        /* <DEDUP_REMOVED lines=9> */
[----:B------:R0:W-:Y:S04]  /*0400*/  STG.E.64 desc[UR6][R14.64+0x8], R20 ;  /* 0x000008140e007986 */ /* 0x0001e8000c101b06 */
[----:B------:R-:W3:Y:S04]  /*0410*/  LDG.E.64 R22, desc[UR6][R16.64+0x10] ;  /* 0x0000100610167981 */ /* 0x000ee8000c1e1b00 */
[----:B0-----:R-:W3:Y:S01]  /*0420*/  LDG.E.64 R20, desc[UR6][R6.64] ;  /* 0x0000000606147981 */ /* 0x001ee2000c1e1b00 */
[----:B------:R-:W-:Y:S01]  /*0430*/  IADD3 R24, PT, PT, R24, 0x8, RZ ;  /* 0x0000000818187810 */ /* 0x000fe20007ffe0ff */
[----:B---3--:R-:W-:-:S02]  /*0440*/  DFMA R22, -R20, R22, R18 ;  /* 0x000000161416722b */ /* 0x008fc40000000112 */
[----:B------:R-:W3:Y:S05]  /*0450*/  LDG.E.64 R18, desc[UR6][R14.64+0x18] ;  /* 0x000018060e127981 */ /* 0x000eea000c1e1b00 */
[----:B------:R1:W-:Y:S04]  /*0460*/  STG.E.64 desc[UR6][R14.64+0x10], R22 ;  /* 0x000010160e007986 */ /* 0x0003e8000c101b06 */
[----:B------:R-:W3:Y:S04]  /*0470*/  LDG.E.64 R28, desc[UR6][R16.64+0x18] ;  /* 0x00001806101c7981 */ /* 0x000ee8000c1e1b00 */
[----:B------:R-:W3:Y:S01]  /*0480*/  LDG.E.64 R26, desc[UR6][R6.64] ;  /* 0x00000006061a7981 */ /* 0x000ee2000c1e1b00 */
[----:B------:R-:W-:Y:S01]  /*0490*/  ISETP.NE.AND P0, PT, R24, RZ, PT ;  /* 0x000000ff1800720c */ /* 0x000fe20003f05270 */
[----:B------:R-:W-:Y:S01]  /*04a0*/  VIADD R4, R4, 0x8 ;  /* 0x0000000804047836 */ /* 0x000fe20000000000 */
[----:B--2---:R-:W-:-:S02]  /*04b0*/  IADD3 R5, PT, PT, R5, 0x8, RZ ;  /* 0x0000000805057810 */ /* 0x004fc40007ffe0ff */
[----:B------:R-:W-:Y:S01]  /*04c0*/  IADD3 R2, PT, PT, R2, 0x8, RZ ;  /* 0x0000000802027810 */ /* 0x000fe20007ffe0ff */
[----:B---3--:R-:W-:-:S07]  /*04d0*/  DFMA R18, -R26, R28, R18 ;  /* 0x0000001c1a12722b */ /* 0x008fce0000000112 */
[----:B------:R1:W-:Y:S01]  /*04e0*/  STG.E.64 desc[UR6][R14.64+0x18], R18 ;  /* 0x000018120e007986 */ /* 0x0003e2000c101b06 */
[----:B------:R-:W-:Y:S05]  /*04f0*/  @P0 BRA `(.L_x_7) ;  /* 0xfffffffc00400947 */ /* 0x000fea000383ffff */
[----:B------:R-:W-:-:S07]  /*0500*/  IADD3 R2, PT, PT, R5, 0x1, RZ ;  /* 0x0000000105027810 */ /* 0x000fce0007ffe0ff */
.L_x_6:
[----:B------:R-:W-:-:S13]  /*0510*/  LOP3.LUT P0, R4, R0, 0x7, RZ, 0xc0, !PT ;  /* 0x0000000700047812 */ /* 0x000fda000780c0ff */
[----:B------:R-:W-:Y:S05]  /*0520*/  @!P0 BRA `(.L_x_5) ;  /* 0x0000000000e48947 */ /* 0x000fea0003800000 */
[----:B------:R-:W-:Y:S02]  /*0530*/  ISETP.GE.U32.AND P0, PT, R4, 0x4, PT ;  /* 0x000000040400780c */ /* 0x000fe40003f06070 */
[----:B-1----:R-:W-:-:S04]  /*0540*/  LOP3.LUT R22, R0, 0x3, RZ, 0xc0, !PT ;  /* 0x0000000300167812 */ /* 0x002fc800078ec0ff */
[----:B------:R-:W-:-:S07]  /*0550*/  ISETP.NE.AND P1, PT, R22, RZ, PT ;  /* 0x000000ff1600720c */ /* 0x000fce0003f25270 */
[----:B------:R-:W-:Y:S06]  /*0560*/  @!P0 BRA `(.L_x_8) ;  /* 0x0000000000648947 */ /* 0x000fec0003800000 */
[-CC-:B------:R-:W-:Y:S01]  /*0570*/  IMAD R5, R3, R10.reuse, R2.reuse ;  /* 0x0000000a03057224 */ /* 0x180fe200078e0202 */
[----:B0-----:R-:W2:Y:S01]  /*0580*/  LDG.E.64 R16, desc[UR6][R6.64] ;  /* 0x0000000606107981 */ /* 0x001ea2000c1e1b00 */
[----:B------:R-:W-:Y:S02]  /*0590*/  IMAD R13, R11, R10, R2 ;  /* 0x0000000a0b0d7224 */ /* 0x000fe400078e0202 */
[----:B------:R-:W-:-:S04]  /*05a0*/  IMAD.WIDE R4, R5, 0x8, R8 ;  /* 0x0000000805047825 */ /* 0x000fc800078e0208 */
[----:B------:R-:W-:Y:S01]  /*05b0*/  IMAD.WIDE R12, R13, 0x8, R8 ;  /* 0x000000080d0c7825 */ /* 0x000fe200078e0208 */
[----:B------:R-:W2:Y:S04]  /*05c0*/  LDG.E.64 R14, desc[UR6][R4.64] ;  /* 0x00000006040e7981 */ /* 0x000ea8000c1e1b00 */
        /* <DEDUP_REMOVED lines=19> */
.L_x_8:
[----:B------:R-:W-:Y:S05]  /*0700*/  @!P1 BRA `(.L_x_5) ;  /* 0x00000000006c9947 */ /* 0x000fea0003800000 */
[----:B------:R-:W-:-:S13]  /*0710*/  ISETP.NE.AND P0, PT, R22, 0x1, PT ;  /* 0x000000011600780c */ /* 0x000fda0003f05270 */
[-CC-:B-1----:R-:W-:Y:S01]  /*0720*/  @P0 IMAD R5, R3, R10.reuse, R2.reuse ;  /* 0x0000000a03050224 */ /* 0x182fe200078e0202 */
[----:B0-----:R-:W2:Y:S01]  /*0730*/  @P0 LDG.E.64 R14, desc[UR6][R6.64] ;  /* 0x00000006060e0981 */ /* 0x001ea2000c1e1b00 */
        /* <DEDUP_REMOVED lines=13> */
[-CC-:B------:R-:W-:Y:S01]  /*0810*/  @!P1 IMAD R23, R11, R10.reuse, R2.reuse ;  /* 0x0000000a0b179224 */ /* 0x180fe200078e0202 */
        /* <DEDUP_REMOVED lines=10> */
.L_x_5:
[----:B--2---:R-:W2:Y:S01]  /*08c0*/  LDC.64 R8, c[0x0][0x390] ;  /* 0x0000e400ff087b82 */ /* 0x004ea20000000a00 */
[----:B------:R-:W-:-:S07]  /*08d0*/  IMAD R13, R3, R10, R11 ;  /* 0x0000000a030d7224 */ /* 0x000fce00078e020b */
[----:B-1----:R-:W1:Y:S08]  /*08e0*/  LDC.64 R4, c[0x0][0x388] ;  /* 0x0000e200ff047b82 */ /* 0x002e700000000a00 */
[----:B------:R-:W3:Y:S01]  /*08f0*/  LDC.64 R6, c[0x0][0x380] ;  /* 0x0000e000ff067b82 */ /* 0x000ee20000000a00 */
[----:B--2---:R-:W-:-:S06]  /*0900*/  IMAD.WIDE R8, R11, 0x8, R8 ;  /* 0x000000080b087825 */ /* 0x004fcc00078e0208 */
[----:B0-----:R-:W2:Y:S01]  /*0910*/  LDG.E.64 R8, desc[UR6][R8.64] ;  /* 0x0000000608087981 */ /* 0x001ea2000c1e1b00 */
[----:B-1----:R-:W-:-:S05]  /*0920*/  IMAD.WIDE R2, R3, 0x8, R4 ;  /* 0x0000000803027825 */ /* 0x002fca00078e0204 */
[----:B------:R-:W2:Y:S01]  /*0930*/  LDG.E.64 R4, desc[UR6][R2.64] ;  /* 0x0000000602047981 */ /* 0x000ea2000c1e1b00 */
[----:B---3--:R-:W-:-:S05]  /*0940*/  IMAD.WIDE R12, R13, 0x8, R6 ;  /* 0x000000080d0c7825 */ /* 0x008fca00078e0206 */
[----:B------:R-:W2:Y:S02]  /*0950*/  LDG.E.64 R6, desc[UR6][R12.64] ;  /* 0x000000060c067981 */ /* 0x000ea4000c1e1b00 */
[----:B--2---:R-:W-:-:S07]  /*0960*/  DFMA R4, -R6, R8, R4 ;  /* 0x000000080604722b */ /* 0x004fce0000000104 */
[----:B------:R-:W-:Y:S04]  /*0970*/  STG.E.64 desc[UR6][R2.64], R4 ;  /* 0x0000000402007986 */ /* 0x000fe8000c101b06 */
[----:B------:R-:W-:Y:S01]  /*0980*/  STG.E.64 desc[UR6][R12.64], RZ ;  /* 0x000000ff0c007986 */ /* 0x000fe2000c101b06 */
[----:B------:R-:W-:Y:S05]  /*0990*/  EXIT ;  /* 0x000000000000794d */ /* 0x000fea0003800000 */
.L_x_9:
        /* <DEDUP_REMOVED lines=14> */
.L_x_54:


//--------------------- .text._Z15gauss_jordan_p1PdS_S_ii --------------------------
	.section	.text._Z15gauss_jordan_p1PdS_S_ii,"ax",@progbits
	.align	128
        .global         _Z15gauss_jordan_p1PdS_S_ii
        .type           _Z15gauss_jordan_p1PdS_S_ii,@function
        .size           _Z15gauss_jordan_p1PdS_S_ii,(.L_x_52 - _Z15gauss_jordan_p1PdS_S_ii)
        .other          _Z15gauss_jordan_p1PdS_S_ii,@"STO_CUDA_ENTRY STV_DEFAULT"
_Z15gauss_jordan_p1PdS_S_ii:
.text._Z15gauss_jordan_p1PdS_S_ii:
[----:B------:R-:W-:Y:S01]  /*0000*/  LDC R1, c[0x0][0x37c] ;  /* 0x0000df00ff017b82 */ /* 0x000fe20000000800 */
[----:B------:R-:W0:Y:S07]  /*0010*/  S2R R0, SR_TID.X ;  /* 0x0000000000007919 */ /* 0x000e2e0000002100 */
[----:B------:R-:W1:Y:S01]  /*0020*/  S2UR UR4, SR_CTAID.X ;  /* 0x00000000000479c3 */ /* 0x000e620000002500 */
[----:B------:R-:W1:Y:S02]  /*0030*/  LDCU UR5, c[0x0][0x360] ;  /* 0x00006c00ff0577ac */ /* 0x000e640008000800 */
[----:B-1----:R-:W-:Y:S01]  /*0040*/  UIMAD UR4, UR4, UR5, URZ ;  /* 0x00000005040472a4 */ /* 0x002fe2000f8e02ff */
[----:B0-----:R-:W-:-:S05]  /*0050*/  IMAD.MOV R0, RZ, RZ, -R0 ;  /* 0x000000ffff007224 */ /* 0x001fca00078e0a00 */
[----:B------:R-:W-:-:S13]  /*0060*/  ISETP.NE.AND P0, PT, R0, UR4, PT ;  /* 0x0000000400007c0c */ /* 0x000fda000bf05270 */
[----:B------:R-:W-:Y:S05]  /*0070*/  @P0 EXIT ;  /* 0x000000000000094d */ /* 0x000fea0003800000 */
[----:B------:R-:W0:Y:S01]  /*0080*/  LDC.64 R2, c[0x0][0x398] ;  /* 0x0000e600ff027b82 */ /* 0x000e220000000a00 */
[----:B------:R-:W1:Y:S01]  /*0090*/  LDCU.64 UR6, c[0x0][0x358] ;  /* 0x00006b00ff0677ac */ /* 0x000e620008000a00 */
[----:B0-----:R-:W-:-:S05]  /*00a0*/  VIADD R13, R3, 0x1 ;  /* 0x00000001030d7836 */ /* 0x001fca0000000000 */
[----:B------:R-:W-:-:S13]  /*00b0*/  ISETP.GE.AND P0, PT, R13, R2, PT ;  /* 0x000000020d00720c */ /* 0x000fda0003f06270 */
[----:B-1----:R-:W-:Y:S05]  /*00c0*/  @P0 BRA `(.L_x_10) ;  /* 0x00000024007c0947 */ /* 0x002fea0003800000 */
[----:B------:R-:W0:Y:S01]  /*00d0*/  LDC.64 R8, c[0x0][0x380] ;  /* 0x0000e000ff087b82 */ /* 0x000e220000000a00 */
[C---:B------:R-:W-:Y:S02]  /*00e0*/  IADD3 R0, PT, PT, -R3.reuse, -0x2, R2 ;  /* 0xfffffffe03007810 */ /* 0x040fe40007ffe102 */
[----:B------:R-:W-:Y:S01]  /*00f0*/  LOP3.LUT R7, RZ, R3, RZ, 0x33, !PT ;  /* 0x00000003ff077212 */ /* 0x000fe200078e33ff */
[----:B------:R-:W-:Y:S01]  /*0100*/  IMAD R3, R3, R2, R3 ;  /* 0x0000000203037224 */ /* 0x000fe200078e0203 */
[----:B------:R-:W-:-:S03]  /*0110*/  ISETP.GE.U32.AND P0, PT, R0, 0xf, PT ;  /* 0x0000000f0000780c */ /* 0x000fc60003f06070 */
[----:B------:R-:W-:-:S05]  /*0120*/  IMAD.IADD R7, R7, 0x1, R2 ;  /* 0x0000000107077824 */ /* 0x000fca00078e0202 */
[----:B------:R-:W-:Y:S01]  /*0130*/  LOP3.LUT R12, R7, 0xf, RZ, 0xc0, !PT ;  /* 0x0000000f070c7812 */ /* 0x000fe200078ec0ff */
[----:B0-----:R-:W-:-:S04]  /*0140*/  IMAD.WIDE R8, R3, 0x8, R8 ;  /* 0x0000000803087825 */ /* 0x001fc800078e0208 */
[----:B------:R-:W-:Y:S05]  /*0150*/  @!P0 BRA `(.L_x_11) ;  /* 0x0000001400008947 */ /* 0x000fea0003800000 */
[----:B------:R-:W0:Y:S01]  /*0160*/  LDC R13, c[0x0][0x39c] ;  /* 0x0000e700ff0d7b82 */ /* 0x000e220000000800 */
[----:B------:R-:W1:Y:S01]  /*0170*/  LDCU.64 UR4, c[0x0][0x380] ;  /* 0x00007000ff0477ac */ /* 0x000e620008000a00 */
[----:B------:R-:W-:Y:S01]  /*0180*/  LOP3.LUT R25, R7, 0xfffffff0, RZ, 0xc0, !PT ;  /* 0xfffffff007197812 */ /* 0x000fe200078ec0ff */
[----:B------:R-:W-:-:S04]  /*0190*/  VIADD R24, R3, 0x1 ;  /* 0x0000000103187836 */ /* 0x000fc80000000000 */
[----:B------:R-:W-:Y:S01]  /*01a0*/  IMAD.MOV R25, RZ, RZ, -R25 ;  /* 0x000000ffff197224 */ /* 0x000fe200078e0a19 */
[----:B-1----:R-:W-:-:S04]  /*01b0*/  UIADD3 UR4, UP0, UPT, UR4, 0x40, URZ ;  /* 0x0000004004047890 */ /* 0x002fc8000ff1e0ff */
[----:B------:R-:W-:-:S12]  /*01c0*/  UIADD3.X UR5, UPT, UPT, URZ, UR5, URZ, UP0, !UPT ;  /* 0x00000005ff057290 */ /* 0x000fd800087fe4ff */
.L_x_28:
[----:B------:R-:W2:Y:S01]  /*01d0*/  LDG.E.64 R16, desc[UR6][R8.64] ;  /* 0x0000000608107981 */ /* 0x000ea2000c1e1b00 */
[----:B-1----:R-:W-:Y:S02]  /*01e0*/  IMAD.U32 R10, RZ, RZ, UR4 ;  /* 0x00000004ff0a7e24 */ /* 0x002fe4000f8e00ff */
[----:B------:R-:W-:Y:S02]  /*01f0*/  IMAD.U32 R11, RZ, RZ, UR5 ;  /* 0x00000005ff0b7e24 */ /* 0x000fe4000f8e00ff */
[----:B------:R-:W-:-:S05]  /*0200*/  IMAD.WIDE R10, R24, 0x8, R10 ;  /* 0x00000008180a7825 */ /* 0x000fca00078e020a */
[----:B------:R-:W3:Y:S01]  /*0210*/  LDG.E.64 R18, desc[UR6][R10.64+-0x40] ;  /* 0xffffc0060a127981 */ /* 0x000ee2000c1e1b00 */
[----:B------:R-:W-:Y:S02]  /*0220*/  IMAD.MOV.U32 R2, RZ, RZ, 0x1 ;  /* 0x00000001ff027424 */ /* 0x000fe400078e00ff */
[----:B------:R-:W-:-:S05]  /*0230*/  VIADD R25, R25, 0x10 ;  /* 0x0000001019197836 */ /* 0x000fca0000000000 */
[----:B------:R-:W-:Y:S01]  /*0240*/  ISETP.NE.AND P1, PT, R25, RZ, PT ;  /* 0x000000ff1900720c */ /* 0x000fe20003f25270 */
[----:B--2---:R-:W1:Y:S01]  /*0250*/  MUFU.RCP64H R3, R17 ;  /* 0x0000001100037308 */ /* 0x004e620000001800 */
[----:B---3--:R-:W-:Y:S01]  /*0260*/  FSETP.GEU.AND P2, PT, |R19|, 6.5827683646048100446e-37, PT ;  /* 0x036000001300780b */ /* 0x008fe20003f4e200 */
[----:B-1----:R-:W-:-:S08]  /*0270*/  DFMA R4, -R16, R2, 1 ;  /* 0x3ff000001004742b */ /* 0x002fd00000000102 */
[----:B------:R-:W-:-:S08]  /*0280*/  DFMA R4, R4, R4, R4 ;  /* 0x000000040404722b */ /* 0x000fd00000000004 */
[----:B------:R-:W-:-:S08]  /*0290*/  DFMA R4, R2, R4, R2 ;  /* 0x000000040204722b */ /* 0x000fd00000000002 */
[----:B------:R-:W-:-:S08]  /*02a0*/  DFMA R2, -R16, R4, 1 ;  /* 0x3ff000001002742b */ /* 0x000fd00000000104 */
[----:B------:R-:W-:-:S08]  /*02b0*/  DFMA R2, R4, R2, R4 ;  /* 0x000000020402722b */ /* 0x000fd00000000004 */
[----:B------:R-:W-:-:S08]  /*02c0*/  DMUL R26, R18, R2 ;  /* 0x00000002121a7228 */ /* 0x000fd00000000000 */
[----:B------:R-:W-:-:S08]  /*02d0*/  DFMA R4, -R16, R26, R18 ;  /* 0x0000001a1004722b */ /* 0x000fd00000000112 */
[----:B------:R-:W-:-:S10]  /*02e0*/  DFMA R26, R2, R4, R26 ;  /* 0x00000004021a722b */ /* 0x000fd4000000001a */
[----:B------:R-:W-:-:S05]  /*02f0*/  FFMA R0, RZ, R17, R27 ;  /* 0x00000011ff007223 */ /* 0x000fca000000001b */
[----:B------:R-:W-:-:S13]  /*0300*/  FSETP.GT.AND P0, PT, |R0|, 1.469367938527859385e-39, PT ;  /* 0x001000000000780b */ /* 0x000fda0003f04200 */
[----:B------:R-:W-:Y:S05]  /*0310*/  @P0 BRA P2, `(.L_x_12) ;  /* 0x0000000000080947 */ /* 0x000fea0001000000 */
[----:B------:R-:W-:-:S07]  /*0320*/  MOV R0, 0x340 ;  /* 0x0000034000007802 */ /* 0x000fce0000000f00 */
[----:B0-----:R-:W-:Y:S05]  /*0330*/  CALL.REL.NOINC `($__internal_0_$__cuda_sm20_div_rn_f64_full) ;  /* 0x0000002400607944 */ /* 0x001fea0003c00000 */
.L_x_12:
[----:B------:R1:W-:Y:S04]  /*0340*/  STG.E.64 desc[UR6][R10.64+-0x40], R26 ;  /* 0xffffc01a0a007986 */ /* 0x0003e8000c101b06 */
[----:B------:R-:W2:Y:S04]  /*0350*/  LDG.E.64 R16, desc[UR6][R8.64] ;  /* 0x0000000608107981 */ /* 0x000ea8000c1e1b00 */
[----:B------:R-:W3:Y:S01]  /*0360*/  LDG.E.64 R18, desc[UR6][R10.64+-0x38] ;  /* 0xffffc8060a127981 */ /* 0x000ee2000c1e1b00 */
[----:B------:R-:W-:Y:S01]  /*0370*/  IMAD.MOV.U32 R2, RZ, RZ, 0x1 ;  /* 0x00000001ff027424 */ /* 0x000fe200078e00ff */
[----:B--2---:R-:W2:Y:S01]  /*0380*/  MUFU.RCP64H R3, R17 ;  /* 0x0000001100037308 */ /* 0x004ea20000001800 */
[----:B---3--:R-:W-:-:S04]  /*0390*/  FSETP.GEU.AND P2, PT, |R19|, 6.5827683646048100446e-37, PT ;  /* 0x036000001300780b */ /* 0x008fc80003f4e200 */
[----:B--2---:R-:W-:-:S08]  /*03a0*/  DFMA R4, -R16, R2, 1 ;  /* 0x3ff000001004742b */ /* 0x004fd00000000102 */
[----:B------:R-:W-:-:S08]  /*03b0*/  DFMA R4, R4, R4, R4 ;  /* 0x000000040404722b */ /* 0x000fd00000000004 */
[----:B------:R-:W-:-:S08]  /*03c0*/  DFMA R4, R2, R4, R2 ;  /* 0x000000040204722b */ /* 0x000fd00000000002 */
[----:B------:R-:W-:-:S08]  /*03d0*/  DFMA R2, -R16, R4, 1 ;  /* 0x3ff000001002742b */ /* 0x000fd00000000104 */
[----:B------:R-:W-:-:S08]  /*03e0*/  DFMA R2, R4, R2, R4 ;  /* 0x000000020402722b */ /* 0x000fd00000000004 */
[----:B------:R-:W-:-:S08]  /*03f0*/  DMUL R4, R18, R2 ;  /* 0x0000000212047228 */ /* 0x000fd00000000000 */
[----:B-1----:R-:W-:-:S08]  /*0400*/  DFMA R26, -R16, R4, R18 ;  /* 0x00000004101a722b */ /* 0x002fd00000000112 */
[----:B------:R-:W-:-:S10]  /*0410*/  DFMA R26, R2, R26, R4 ;  /* 0x0000001a021a722b */ /* 0x000fd40000000004 */
[----:B------:R-:W-:-:S05]  /*0420*/  FFMA R0, RZ, R17, R27 ;  /* 0x00000011ff007223 */ /* 0x000fca000000001b */
[----:B------:R-:W-:-:S13]  /*0430*/  FSETP.GT.AND P0, PT, |R0|, 1.469367938527859385e-39, PT ;  /* 0x001000000000780b */ /* 0x000fda0003f04200 */
[----:B------:R-:W-:Y:S05]  /*0440*/  @P0 BRA P2, `(.L_x_13) ;  /* 0x0000000000080947 */ /* 0x000fea0001000000 */
[----:B------:R-:W-:-:S07]  /*0450*/  MOV R0, 0x470 ;  /* 0x0000047000007802 */ /* 0x000fce0000000f00 */
[----:B0-----:R-:W-:Y:S05]  /*0460*/  CALL.REL.NOINC `($__internal_0_$__cuda_sm20_div_rn_f64_full) ;  /* 0x0000002400147944 */ /* 0x001fea0003c00000 */
.L_x_13:
        /* <DEDUP_REMOVED lines=19> */
.L_x_14:
        /* <DEDUP_REMOVED lines=19> */
.L_x_15:
        /* <DEDUP_REMOVED lines=19> */
.L_x_16:
        /* <DEDUP_REMOVED lines=19> */
.L_x_17:
        /* <DEDUP_REMOVED lines=19> */
.L_x_18:
        /* <DEDUP_REMOVED lines=19> */
.L_x_19:
        /* <DEDUP_REMOVED lines=19> */
.L_x_20:
        /* <DEDUP_REMOVED lines=19> */
.L_x_21:
        /* <DEDUP_REMOVED lines=19> */
.L_x_22:
        /* <DEDUP_REMOVED lines=19> */
.L_x_23:
        /* <DEDUP_REMOVED lines=19> */
.L_x_24:
        /* <DEDUP_REMOVED lines=19> */
.L_x_25:
        /* <DEDUP_REMOVED lines=19> */
.L_x_26:
        /* <DEDUP_REMOVED lines=19> */
.L_x_27:
[----:B------:R1:W-:Y:S01]  /*1510*/  STG.E.64 desc[UR6][R10.64+0x38], R26 ;  /* 0x0000381a0a007986 */ /* 0x0003e2000c101b06 */
[----:B0-----:R-:W-:Y:S02]  /*1520*/  VIADD R13, R13, 0x10 ;  /* 0x000000100d0d7836 */ /* 0x001fe40000000000 */
[----:B------:R-:W-:Y:S01]  /*1530*/  VIADD R24, R24, 0x10 ;  /* 0x0000001018187836 */ /* 0x000fe20000000000 */
[----:B------:R-:W-:Y:S06]  /*1540*/  @P1 BRA `(.L_x_28) ;  /* 0xffffffec00201947 */ /* 0x000fec000383ffff */
[----:B------:R-:W-:-:S07]  /*1550*/  VIADD R13, R13, 0x1 ;  /* 0x000000010d0d7836 */ /* 0x000fce0000000000 */
.L_x_11:
[----:B------:R-:W-:-:S13]  /*1560*/  ISETP.NE.AND P0, PT, R12, RZ, PT ;  /* 0x000000ff0c00720c */ /* 0x000fda0003f05270 */
[----:B------:R-:W-:Y:S05]  /*1570*/  @!P0 BRA `(.L_x_10) ;  /* 0x0000001000508947 */ /* 0x000fea0003800000 */
[----:B------:R-:W-:Y:S02]  /*1580*/  ISETP.GE.U32.AND P0, PT, R12, 0x8, PT ;  /* 0x000000080c00780c */ /* 0x000fe40003f06070 */
[----:B-1----:R-:W-:-:S11]  /*1590*/  LOP3.LUT R10, R7, 0x7, RZ, 0xc0, !PT ;  /* 0x00000007070a7812 */ /* 0x002fd600078ec0ff */
[----:B------:R-:W-:Y:S05]  /*15a0*/  @!P0 BRA `(.L_x_29) ;  /* 0x0000000800748947 */ /* 0x000fea0003800000 */
[----:B------:R-:W2:Y:S01]  /*15b0*/  LDG.E.64 R16, desc[UR6][R8.64] ;  /* 0x0000000608107981 */ /* 0x000ea2000c1e1b00 */
[----:B------:R-:W0:Y:S08]  /*15c0*/  LDC.64 R2, c[0x0][0x398] ;  /* 0x0000e600ff027b82 */ /* 0x000e300000000a00 */
[----:B------:R-:W1:Y:S01]  /*15d0*/  LDC.64 R24, c[0x0][0x380] ;  /* 0x0000e000ff187b82 */ /* 0x000e620000000a00 */
[----:B0-----:R-:W-:-:S04]  /*15e0*/  IMAD R3, R3, R2, R13 ;  /* 0x0000000203037224 */ /* 0x001fc800078e020d */
[----:B-1----:R-:W-:-:S05]  /*15f0*/  IMAD.WIDE R24, R3, 0x8, R24 ;  /* 0x0000000803187825 */ /* 0x002fca00078e0218 */
[----:B------:R-:W3:Y:S01]  /*1600*/  LDG.E.64 R18, desc[UR6][R24.64] ;  /* 0x0000000618127981 */ /* 0x000ee2000c1e1b00 */
[----:B------:R-:W-:Y:S01]  /*1610*/  IMAD.MOV.U32 R2, RZ, RZ, 0x1 ;  /* 0x00000001ff027424 */ /* 0x000fe200078e00ff */
[----:B--2---:R-:W0:Y:S05]  /*1620*/  MUFU.RCP64H R3, R17 ;  /* 0x0000001100037308 */ /* 0x004e2a0000001800 */
[----:B0-----:R-:W-:-:S08]  /*1630*/  DFMA R4, -R16, R2, 1 ;  /* 0x3ff000001004742b */ /* 0x001fd00000000102 */
[----:B------:R-:W-:-:S08]  /*1640*/  DFMA R4, R4, R4, R4 ;  /* 0x000000040404722b */ /* 0x000fd00000000004 */
[----:B------:R-:W-:Y:S01]  /*1650*/  DFMA R4, R2, R4, R2 ;  /* 0x000000040204722b */ /* 0x000fe20000000002 */
[----:B---3--:R-:W-:-:S07]  /*1660*/  FSETP.GEU.AND P1, PT, |R19|, 6.5827683646048100446e-37, PT ;  /* 0x036000001300780b */ /* 0x008fce0003f2e200 */
        /* <DEDUP_REMOVED lines=9> */
[----:B------:R-:W-:Y:S05]  /*1700*/  CALL.REL.NOINC `($__internal_0_$__cuda_sm20_div_rn_f64_full) ;  /* 0x00000010006c7944 */ /* 0x000fea0003c00000 */
.L_x_30:
[----:B------:R0:W-:Y:S04]  /*1710*/  STG.E.64 desc[UR6][R24.64], R26 ;  /* 0x0000001a18007986 */ /* 0x0001e8000c101b06 */
[----:B------:R-:W2:Y:S04]  /*1720*/  LDG.E.64 R16, desc[UR6][R8.64] ;  /* 0x0000000608107981 */ /* 0x000ea8000c1e1b00 */
[----:B------:R-:W3:Y:S01]  /*1730*/  LDG.E.64 R18, desc[UR6][R24.64+0x8] ;  /* 0x0000080618127981 */ /* 0x000ee2000c1e1b00 */
[----:B------:R-:W-:Y:S01]  /*1740*/  IMAD.MOV.U32 R2, RZ, RZ, 0x1 ;  /* 0x00000001ff027424 */ /* 0x000fe200078e00ff */
[----:B--2---:R-:W1:Y:S01]  /*1750*/  MUFU.RCP64H R3, R17 ;  /* 0x0000001100037308 */ /* 0x004e620000001800 */
[----:B---3--:R-:W-:-:S04]  /*1760*/  FSETP.GEU.AND P1, PT, |R19|, 6.5827683646048100446e-37, PT ;  /* 0x036000001300780b */ /* 0x008fc80003f2e200 */
[----:B-1----:R-:W-:-:S08]  /*1770*/  DFMA R4, -R16, R2, 1 ;  /* 0x3ff000001004742b */ /* 0x002fd00000000102 */
[----:B------:R-:W-:-:S08]  /*1780*/  DFMA R4, R4, R4, R4 ;  /* 0x000000040404722b */ /* 0x000fd00000000004 */
[----:B------:R-:W-:-:S08]  /*1790*/  DFMA R4, R2, R4, R2 ;  /* 0x000000040204722b */ /* 0x000fd00000000002 */
[----:B------:R-:W-:-:S08]  /*17a0*/  DFMA R2, -R16, R4, 1 ;  /* 0x3ff000001002742b */ /* 0x000fd00000000104 */
[----:B------:R-:W-:-:S08]  /*17b0*/  DFMA R2, R4, R2, R4 ;  /* 0x000000020402722b */ /* 0x000fd00000000004 */
[----:B------:R-:W-:-:S08]  /*17c0*/  DMUL R4, R18, R2 ;  /* 0x0000000212047228 */ /* 0x000fd00000000000 */
[----:B0-----:R-:W-:-:S08]  /*17d0*/  DFMA R26, -R16, R4, R18 ;  /* 0x00000004101a722b */ /* 0x001fd00000000112 */
[----:B------:R-:W-:-:S10]  /*17e0*/  DFMA R26, R2, R26, R4 ;  /* 0x0000001a021a722b */ /* 0x000fd40000000004 */
[----:B------:R-:W-:-:S05]  /*17f0*/  FFMA R0, RZ, R17, R27 ;  /* 0x00000011ff007223 */ /* 0x000fca000000001b */
[----:B------:R-:W-:-:S13]  /*1800*/  FSETP.GT.AND P0, PT, |R0|, 1.469367938527859385e-39, PT ;  /* 0x001000000000780b */ /* 0x000fda0003f04200 */
[----:B------:R-:W-:Y:S05]  /*1810*/  @P0 BRA P1, `(.L_x_31) ;  /* 0x0000000000080947 */ /* 0x000fea0000800000 */
[----:B------:R-:W-:-:S07]  /*1820*/  MOV R0, 0x1840 ;  /* 0x0000184000007802 */ /* 0x000fce0000000f00 */
[----:B------:R-:W-:Y:S05]  /*1830*/  CALL.REL.NOINC `($__internal_0_$__cuda_sm20_div_rn_f64_full) ;  /* 0x0000001000207944 */ /* 0x000fea0003c00000 */
.L_x_31:
        /* <DEDUP_REMOVED lines=19> */
.L_x_32:
        /* <DEDUP_REMOVED lines=19> */
.L_x_33:
        /* <DEDUP_REMOVED lines=19> */
.L_x_34:
        /* <DEDUP_REMOVED lines=19> */
.L_x_35:
        /* <DEDUP_REMOVED lines=19> */
.L_x_36:
        /* <DEDUP_REMOVED lines=19> */
.L_x_37:
[----:B------:R0:W-:Y:S01]  /*1f60*/  STG.E.64 desc[UR6][R24.64+0x38], R26 ;  /* 0x0000381a18007986 */ /* 0x0001e2000c101b06 */
[----:B------:R-:W-:-:S07]  /*1f70*/  VIADD R13, R13, 0x8 ;  /* 0x000000080d0d7836 */ /* 0x000fce0000000000 */
.L_x_29:
[----:B------:R-:W-:-:S13]  /*1f80*/  ISETP.NE.AND P0, PT, R10, RZ, PT ;  /* 0x000000ff0a00720c */ /* 0x000fda0003f05270 */
[----:B------:R-:W-:Y:S05]  /*1f90*/  @!P0 BRA `(.L_x_10) ;  /* 0x0000000400c88947 */ /* 0x000fea0003800000 */
[----:B------:R-:W-:Y:S02]  /*1fa0*/  ISETP.GE.U32.AND P0, PT, R10, 0x4, PT ;  /* 0x000000040a00780c */ /* 0x000fe40003f06070 */
[----:B------:R-:W-:-:S11]  /*1fb0*/  LOP3.LUT R7, R7, 0x3, RZ, 0xc0, !PT ;  /* 0x0000000307077812 */ /* 0x000fd600078ec0ff */
[----:B------:R-:W-:Y:S05]  /*1fc0*/  @!P0 BRA `(.L_x_38) ;  /* 0x0000000400448947 */ /* 0x000fea0003800000 */
[----:B------:R-:W2:Y:S01]  /*1fd0*/  LDG.E.64 R16, desc[UR6][R8.64] ;  /* 0x0000000608107981 */ /* 0x000ea2000c1e1b00 */
[----:B------:R-:W1:Y:S08]  /*1fe0*/  LDC.64 R2, c[0x0][0x398] ;  /* 0x0000e600ff027b82 */ /* 0x000e700000000a00 */
[----:B------:R-:W3:Y:S01]  /*1ff0*/  LDC.64 R10, c[0x0][0x380] ;  /* 0x0000e000ff0a7b82 */ /* 0x000ee20000000a00 */
[----:B-1----:R-:W-:-:S04]  /*2000*/  IMAD R3, R3, R2, R13 ;  /* 0x0000000203037224 */ /* 0x002fc800078e020d */
[----:B---3--:R-:W-:-:S05]  /*2010*/  IMAD.WIDE R10, R3, 0x8, R10 ;  /* 0x00000008030a7825 */ /* 0x008fca00078e020a */
[----:B------:R-:W3:Y:S01]  /*2020*/  LDG.E.64 R18, desc[UR6][R10.64] ;  /* 0x000000060a127981 */ /* 0x000ee2000c1e1b00 */
[----:B------:R-:W-:Y:S01]  /*2030*/  IMAD.MOV.U32 R2, RZ, RZ, 0x1 ;  /* 0x00000001ff027424 */ /* 0x000fe200078e00ff */
[----:B--2---:R-:W1:Y:S05]  /*2040*/  MUFU.RCP64H R3, R17 ;  /* 0x0000001100037308 */ /* 0x004e6a0000001800 */
[----:B-1----:R-:W-:-:S08]  /*2050*/  DFMA R4, -R16, R2, 1 ;  /* 0x3ff000001004742b */ /* 0x002fd00000000102 */
[----:B------:R-:W-:-:S08]  /*2060*/  DFMA R4, R4, R4, R4 ;  /* 0x000000040404722b */ /* 0x000fd00000000004 */
[----:B------:R-:W-:Y:S01]  /*2070*/  DFMA R4, R2, R4, R2 ;  /* 0x000000040204722b */ /* 0x000fe20000000002 */
[----:B---3--:R-:W-:-:S07]  /*2080*/  FSETP.GEU.AND P1, PT, |R19|, 6.5827683646048100446e-37, PT ;  /* 0x036000001300780b */ /* 0x008fce0003f2e200 */
[----:B------:R-:W-:-:S08]  /*2090*/  DFMA R2, -R16, R4, 1 ;  /* 0x3ff000001002742b */ /* 0x000fd00000000104 */
[----:B------:R-:W-:-:S08]  /*20a0*/  DFMA R2, R4, R2, R4 ;  /* 0x000000020402722b */ /* 0x000fd00000000004 */
[----:B0-----:R-:W-:-:S08]  /*20b0*/  DMUL R26, R18, R2 ;  /* 0x00000002121a7228 */ /* 0x001fd00000000000 */
[----:B------:R-:W-:-:S08]  /*20c0*/  DFMA R4, -R16, R26, R18 ;  /* 0x0000001a1004722b */ /* 0x000fd00000000112 */
[----:B------:R-:W-:-:S10]  /*20d0*/  DFMA R26, R2, R4, R26 ;  /* 0x00000004021a722b */ /* 0x000fd4000000001a */
[----:B------:R-:W-:-:S05]  /*20e0*/  FFMA R0, RZ, R17, R27 ;  /* 0x00000011ff007223 */ /* 0x000fca000000001b */
[----:B------:R-:W-:-:S13]  /*20f0*/  FSETP.GT.AND P0, PT, |R0|, 1.469367938527859385e-39, PT ;  /* 0x001000000000780b */ /* 0x000fda0003f04200 */
[----:B------:R-:W-:Y:S05]  /*2100*/  @P0 BRA P1, `(.L_x_39) ;  /* 0x0000000000080947 */ /* 0x000fea0000800000 */
[----:B------:R-:W-:-:S07]  /*2110*/  MOV R0, 0x2130 ;  /* 0x0000213000007802 */ /* 0x000fce0000000f00 */
[----:B------:R-:W-:Y:S05]  /*2120*/  CALL.REL.NOINC `($__internal_0_$__cuda_sm20_div_rn_f64_full) ;  /* 0x0000000400e47944 */ /* 0x000fea0003c00000 */
.L_x_39:
        /* <DEDUP_REMOVED lines=19> */
.L_x_40:
        /* <DEDUP_REMOVED lines=19> */
.L_x_41:
        /* <DEDUP_REMOVED lines=19> */
.L_x_42:
[----:B------:R1:W-:Y:S01]  /*24c0*/  STG.E.64 desc[UR6][R10.64+0x18], R26 ;  /* 0x0000181a0a007986 */ /* 0x0003e2000c101b06 */
[----:B------:R-:W-:-:S07]  /*24d0*/  VIADD R13, R13, 0x4 ;  /* 0x000000040d0d7836 */ /* 0x000fce0000000000 */
.L_x_38:
[----:B------:R-:W-:-:S13]  /*24e0*/  ISETP.NE.AND P0, PT, R7, RZ, PT ;  /* 0x000000ff0700720c */ /* 0x000fda0003f05270 */
[----:B------:R-:W-:Y:S05]  /*24f0*/  @!P0 BRA `(.L_x_10) ;  /* 0x0000000000708947 */ /* 0x000fea0003800000 */
[----:B0-----:R-:W0:Y:S01]  /*2500*/  LDC.64 R24, c[0x0][0x398] ;  /* 0x0000e600ff187b82 */ /* 0x001e220000000a00 */
[----:B------:R-:W-:-:S07]  /*2510*/  IMAD.MOV R7, RZ, RZ, -R7 ;  /* 0x000000ffff077224 */ /* 0x000fce00078e0a07 */
[----:B-1----:R-:W1:Y:S01]  /*2520*/  LDC.64 R10, c[0x0][0x380] ;  /* 0x0000e000ff0a7b82 */ /* 0x002e620000000a00 */
[----:B0-----:R-:W-:-:S07]  /*2530*/  IMAD R25, R25, R24, R13 ;  /* 0x0000001819197224 */ /* 0x001fce00078e020d */
.L_x_44:
[----:B--2---:R-:W2:Y:S01]  /*2540*/  LDG.E.64 R16, desc[UR6][R8.64] ;  /* 0x0000000608107981 */ /* 0x004ea2000c1e1b00 */
[----:B-1----:R-:W-:-:S05]  /*2550*/  IMAD.WIDE R12, R25, 0x8, R10 ;  /* 0x00000008190c7825 */ /* 0x002fca00078e020a */
[----:B------:R-:W3:Y:S01]  /*2560*/  LDG.E.64 R18, desc[UR6][R12.64] ;  /* 0x000000060c127981 */ /* 0x000ee2000c1e1b00 */
[----:B------:R-:W-:Y:S02]  /*2570*/  IMAD.MOV.U32 R2, RZ, RZ, 0x1 ;  /* 0x00000001ff027424 */ /* 0x000fe400078e00ff */
[----:B------:R-:W-:-:S05]  /*2580*/  VIADD R7, R7, 0x1 ;  /* 0x0000000107077836 */ /* 0x000fca0000000000 */
[----:B------:R-:W-:Y:S01]  /*2590*/  ISETP.NE.AND P1, PT, R7, RZ, PT ;  /* 0x000000ff0700720c */ /* 0x000fe20003f25270 */
[----:B--2---:R-:W0:Y:S01]  /*25a0*/  MUFU.RCP64H R3, R17 ;  /* 0x0000001100037308 */ /* 0x004e220000001800 */
[----:B---3--:R-:W-:Y:S01]  /*25b0*/  FSETP.GEU.AND P2, PT, |R19|, 6.5827683646048100446e-37, PT ;  /* 0x036000001300780b */ /* 0x008fe20003f4e200 */
[----:B0-----:R-:W-:-:S08]  /*25c0*/  DFMA R4, -R16, R2, 1 ;  /* 0x3ff000001004742b */ /* 0x001fd00000000102 */
        /* <DEDUP_REMOVED lines=12> */
.L_x_43:
[----:B------:R2:W-:Y:S01]  /*2690*/  STG.E.64 desc[UR6][R12.64], R26 ;  /* 0x0000001a0c007986 */ /* 0x0005e2000c101b06 */
[----:B------:R-:W-:Y:S01]  /*26a0*/  VIADD R25, R25, 0x1 ;  /* 0x0000000119197836 */ /* 0x000fe20000000000 */
[----:B------:R-:W-:Y:S06]  /*26b0*/  @P1 BRA `(.L_x_44) ;  /* 0xfffffffc00a01947 */ /* 0x000fec000383ffff */
.L_x_10:
[----:B------:R-:W3:Y:S08]  /*26c0*/  LDC.64 R4, c[0x0][0x398] ;  /* 0x0000e600ff047b82 */ /* 0x000ef00000000a00 */
[----:B------:R-:W4:Y:S01]  /*26d0*/  LDC.64 R8, c[0x0][0x380] ;  /* 0x0000e000ff087b82 */ /* 0x000f220000000a00 */
[----:B---3--:R-:W-:-:S04]  /*26e0*/  IMAD R3, R5, R4, R5 ;  /* 0x0000000405037224 */ /* 0x008fc800078e0205 */
[----:B----4-:R-:W-:-:S03]  /*26f0*/  IMAD.WIDE R8, R3, 0x8, R8 ;  /* 0x0000000803087825 */ /* 0x010fc600078e0208 */
[----:B------:R-:W3:Y:S02]  /*2700*/  LDC.64 R2, c[0x0][0x388] ;  /* 0x0000e200ff027b82 */ /* 0x000ee40000000a00 */
[----:B------:R-:W4:Y:S01]  /*2710*/  LDG.E.64 R16, desc[UR6][R8.64] ;  /* 0x0000000608107981 */ /* 0x000f22000c1e1b00 */
[----:B---3--:R-:W-:-:S05]  /*2720*/  IMAD.WIDE R2, R5, 0x8, R2 ;  /* 0x0000000805027825 */ /* 0x008fca00078e0202 */
[----:B------:R-:W3:Y:S01]  /*2730*/  LDG.E.64 R18, desc[UR6][R2.64] ;  /* 0x0000000602127981 */ /* 0x000ee2000c1e1b00 */
[----:B------:R-:W-:Y:S01]  /*2740*/  IMAD.MOV.U32 R4, RZ, RZ, 0x1 ;  /* 0x00000001ff047424 */ /* 0x000fe200078e00ff */
[----:B----4-:R-:W4:Y:S05]  /*2750*/  MUFU.RCP64H R5, R17 ;  /* 0x0000001100057308 */ /* 0x010f2a0000001800 */
[----:B----4-:R-:W-:-:S08]  /*2760*/  DFMA R6, -R16, R4, 1 ;  /* 0x3ff000001006742b */ /* 0x010fd00000000104 */
[----:B------:R-:W-:Y:S01]  /*2770*/  DFMA R6, R6, R6, R6 ;  /* 0x000000060606722b */ /* 0x000fe20000000006 */
[----:B---3--:R-:W-:-:S07]  /*2780*/  FSETP.GEU.AND P1, PT, |R19|, 6.5827683646048100446e-37, PT ;  /* 0x036000001300780b */ /* 0x008fce0003f2e200 */
[----:B------:R-:W-:-:S08]  /*2790*/  DFMA R6, R4, R6, R4 ;  /* 0x000000060406722b */ /* 0x000fd00000000004 */
[----:B------:R-:W-:-:S08]  /*27a0*/  DFMA R4, -R16, R6, 1 ;  /* 0x3ff000001004742b */ /* 0x000fd00000000106 */
[----:B------:R-:W-:-:S08]  /*27b0*/  DFMA R4, R6, R4, R6 ;  /* 0x000000040604722b */ /* 0x000fd00000000006 */
[----:B012---:R-:W-:-:S08]  /*27c0*/  DMUL R26, R18, R4 ;  /* 0x00000004121a7228 */ /* 0x007fd00000000000 */
[----:B------:R-:W-:-:S08]  /*27d0*/  DFMA R6, -R16, R26, R18 ;  /* 0x0000001a1006722b */ /* 0x000fd00000000112 */
[----:B------:R-:W-:-:S10]  /*27e0*/  DFMA R26, R4, R6, R26 ;  /* 0x00000006041a722b */ /* 0x000fd4000000001a */
[----:B------:R-:W-:-:S05]  /*27f0*/  FFMA R0, RZ, R17, R27 ;  /* 0x00000011ff007223 */ /* 0x000fca000000001b */
[----:B------:R-:W-:-:S13]  /*2800*/  FSETP.GT.AND P0, PT, |R0|, 1.469367938527859385e-39, PT ;  /* 0x001000000000780b */ /* 0x000fda0003f04200 */
[----:B------:R-:W-:Y:S05]  /*2810*/  @P0 BRA P1, `(.L_x_45) ;  /* 0x0000000000080947 */ /* 0x000fea0000800000 */
[----:B------:R-:W-:-:S07]  /*2820*/  MOV R0, 0x2840 ;  /* 0x0000284000007802 */ /* 0x000fce0000000f00 */
[----:B------:R-:W-:Y:S05]  /*2830*/  CALL.REL.NOINC `($__internal_0_$__cuda_sm20_div_rn_f64_full) ;  /* 0x0000000000207944 */ /* 0x000fea0003c00000 */
.L_x_45:
[----:B------:R-:W0:Y:S01]  /*2840*/  LDC R5, c[0x0][0x39c] ;  /* 0x0000e700ff057b82 */ /* 0x000e220000000800 */
[----:B------:R-:W-:-:S07]  /*2850*/  IMAD.MOV.U32 R4, RZ, RZ, 0x0 ;  /* 0x00000000ff047424 */ /* 0x000fce00078e00ff */
[----:B------:R-:W0:Y:S02]  /*2860*/  LDC.64 R2, c[0x0][0x390] ;  /* 0x0000e400ff027b82 */ /* 0x000e240000000a00 */
[----:B0-----:R-:W-:-:S04]  /*2870*/  IMAD.WIDE R2, R5, 0x8, R2 ;  /* 0x0000000805027825 */ /* 0x001fc800078e0202 */
[----:B------:R-:W-:Y:S01]  /*2880*/  IMAD.MOV.U32 R5, RZ, RZ, 0x3ff00000 ;  /* 0x3ff00000ff057424 */ /* 0x000fe200078e00ff */
[----:B------:R-:W-:Y:S04]  /*2890*/  STG.E.64 desc[UR6][R2.64], R26 ;  /* 0x0000001a02007986 */ /* 0x000fe8000c101b06 */
[----:B------:R-:W-:Y:S01]  /*28a0*/  STG.E.64 desc[UR6][R8.64], R4 ;  /* 0x0000000408007986 */ /* 0x000fe2000c101b06 */
[----:B------:R-:W-:Y:S05]  /*28b0*/  EXIT ;  /* 0x000000000000794d */ /* 0x000fea0003800000 */
        .weak           $__internal_0_$__cuda_sm20_div_rn_f64_full
        .type           $__internal_0_$__cuda_sm20_div_rn_f64_full,@function
        .size           $__internal_0_$__cuda_sm20_div_rn_f64_full,(.L_x_52 - $__internal_0_$__cuda_sm20_div_rn_f64_full)
$__internal_0_$__cuda_sm20_div_rn_f64_full:
[C---:B------:R-:W-:Y:S01]  /*28c0*/  FSETP.GEU.AND P0, PT, |R17|.reuse, 1.469367938527859385e-39, PT ;  /* 0x001000001100780b */ /* 0x040fe20003f0e200 */
[----:B------:R-:W-:Y:S01]  /*28d0*/  IMAD.MOV.U32 R2, RZ, RZ, 0x1 ;  /* 0x00000001ff027424 */ /* 0x000fe200078e00ff */
[C---:B------:R-:W-:Y:S01]  /*28e0*/  LOP3.LUT R14, R17.reuse, 0x800fffff, RZ, 0xc0, !PT ;  /* 0x800fffff110e7812 */ /* 0x040fe200078ec0ff */
[----:B------:R-:W-:Y:S01]  /*28f0*/  IMAD.MOV.U32 R20, RZ, RZ, R18 ;  /* 0x000000ffff147224 */ /* 0x000fe200078e0012 */
[----:B------:R-:W-:Y:S02]  /*2900*/  LOP3.LUT R5, R17, 0x7ff00000, RZ, 0xc0, !PT ;  /* 0x7ff0000011057812 */ /* 0x000fe400078ec0ff */
[----:B------:R-:W-:Y:S01]  /*2910*/  LOP3.LUT R15, R14, 0x3ff00000, RZ, 0xfc, !PT ;  /* 0x3ff000000e0f7812 */ /* 0x000fe200078efcff */
[----:B------:R-:W-:-:S06]  /*2920*/  IMAD.MOV.U32 R14, RZ, RZ, R16 ;  /* 0x000000ffff0e7224 */ /* 0x000fcc00078e0010 */
[----:B------:R-:W-:-:S06]  /*2930*/  @!P0 DMUL R14, R16, 8.98846567431157953865e+307 ;  /* 0x7fe00000100e8828 */ /* 0x000fcc0000000000 */
[----:B------:R-:W0:Y:S02]  /*2940*/  MUFU.RCP64H R3, R15 ;  /* 0x0000000f00037308 */ /* 0x000e240000001800 */
[----:B0-----:R-:W-:-:S08]  /*2950*/  DFMA R26, R2, -R14, 1 ;  /* 0x3ff00000021a742b */ /* 0x001fd0000000080e */
[----:B------:R-:W-:-:S08]  /*2960*/  DFMA R26, R26, R26, R26 ;  /* 0x0000001a1a1a722b */ /* 0x000fd0000000001a */
[----:B------:R-:W-:Y:S01]  /*2970*/  DFMA R26, R2, R26, R2 ;  /* 0x0000001a021a722b */ /* 0x000fe20000000002 */
[----:B------:R-:W-:Y:S01]  /*2980*/  LOP3.LUT R2, R19, 0x7ff00000, RZ, 0xc0, !PT ;  /* 0x7ff0000013027812 */ /* 0x000fe200078ec0ff */
[----:B------:R-:W-:-:S03]  /*2990*/  IMAD.MOV.U32 R3, RZ, RZ, 0x1ca00000 ;  /* 0x1ca00000ff037424 */ /* 0x000fc600078e00ff */
[----:B------:R-:W-:Y:S01]  /*29a0*/  ISETP.GE.U32.AND P2, PT, R2, R5, PT ;  /* 0x000000050200720c */ /* 0x000fe20003f46070 */
[----:B------:R-:W-:Y:S02]  /*29b0*/  IMAD.MOV.U32 R4, RZ, RZ, R2 ;  /* 0x000000ffff047224 */ /* 0x000fe400078e0002 */
[----:B------:R-:W-:Y:S01]  /*29c0*/  DFMA R22, R26, -R14, 1 ;  /* 0x3ff000001a16742b */ /* 0x000fe2000000080e */
[----:B------:R-:W-:Y:S02]  /*29d0*/  SEL R21, R3, 0x63400000, !P2 ;  /* 0x6340000003157807 */ /* 0x000fe40005000000 */
[----:B------:R-:W-:Y:S02]  /*29e0*/  FSETP.GEU.AND P2, PT, |R19|, 1.469367938527859385e-39, PT ;  /* 0x001000001300780b */ /* 0x000fe40003f4e200 */
[----:B------:R-:W-:-:S03]  /*29f0*/  LOP3.LUT R21, R21, 0x800fffff, R19, 0xf8, !PT ;  /* 0x800fffff15157812 */ /* 0x000fc600078ef813 */
[----:B------:R-:W-:-:S08]  /*2a00*/  DFMA R26, R26, R22, R26 ;  /* 0x000000161a1a722b */ /* 0x000fd0000000001a */
[----:B------:R-:W-:Y:S05]  /*2a10*/  @P2 BRA `(.L_x_46) ;  /* 0x0000000000202947 */ /* 0x000fea0003800000 */
[----:B------:R-:W-:Y:S01]  /*2a20*/  LOP3.LUT R23, R17, 0x7ff00000, RZ, 0xc0, !PT ;  /* 0x7ff0000011177812 */ /* 0x000fe200078ec0ff */
[----:B------:R-:W-:-:S03]  /*2a30*/  IMAD.MOV.U32 R22, RZ, RZ, RZ ;  /* 0x000000ffff167224 */ /* 0x000fc600078e00ff */
[----:B------:R-:W-:-:S04]  /*2a40*/  ISETP.GE.U32.AND P2, PT, R2, R23, PT ;  /* 0x000000170200720c */ /* 0x000fc80003f46070 */
[----:B------:R-:W-:-:S04]  /*2a50*/  SEL R23, R3, 0x63400000, !P2 ;  /* 0x6340000003177807 */ /* 0x000fc80005000000 */
[----:B------:R-:W-:-:S04]  /*2a60*/  LOP3.LUT R23, R23, 0x80000000, R19, 0xf8, !PT ;  /* 0x8000000017177812 */ /* 0x000fc800078ef813 */
[----:B------:R-:W-:-:S06]  /*2a70*/  LOP3.LUT R23, R23, 0x100000, RZ, 0xfc, !PT ;  /* 0x0010000017177812 */ /* 0x000fcc00078efcff */
[----:B------:R-:W-:-:S10]  /*2a80*/  DFMA R20, R20, 2, -R22 ;  /* 0x400000001414782b */ /* 0x000fd40000000816 */
[----:B------:R-:W-:-:S07]  /*2a90*/  LOP3.LUT R4, R21, 0x7ff00000, RZ, 0xc0, !PT ;  /* 0x7ff0000015047812 */ /* 0x000fce00078ec0ff */
.L_x_46:
[----:B------:R-:W-:Y:S01]  /*2aa0*/  VIADD R6, R4, 0xffffffff ;  /* 0xffffffff04067836 */ /* 0x000fe20000000000 */
[----:B------:R-:W-:Y:S01]  /*2ab0*/  @!P0 LOP3.LUT R5, R15, 0x7ff00000, RZ, 0xc0, !PT ;  /* 0x7ff000000f058812 */ /* 0x000fe200078ec0ff */
[----:B------:R-:W-:-:S03]  /*2ac0*/  DMUL R28, R26, R20 ;  /* 0x000000141a1c7228 */ /* 0x000fc60000000000 */
[----:B------:R-:W-:Y:S01]  /*2ad0*/  ISETP.GT.U32.AND P0, PT, R6, 0x7feffffe, PT ;  /* 0x7feffffe0600780c */ /* 0x000fe20003f04070 */
[----:B------:R-:W-:-:S04]  /*2ae0*/  VIADD R6, R5, 0xffffffff ;  /* 0xffffffff05067836 */ /* 0x000fc80000000000 */
[----:B------:R-:W-:Y:S01]  /*2af0*/  DFMA R22, R28, -R14, R20 ;  /* 0x8000000e1c16722b */ /* 0x000fe20000000014 */
[----:B------:R-:W-:-:S07]  /*2b00*/  ISETP.GT.U32.OR P0, PT, R6, 0x7feffffe, P0 ;  /* 0x7feffffe0600780c */ /* 0x000fce0000704470 */
[----:B------:R-:W-:-:S06]  /*2b10*/  DFMA R22, R26, R22, R28 ;  /* 0x000000161a16722b */ /* 0x000fcc000000001c */
[----:B------:R-:W-:Y:S05]  /*2b20*/  @P0 BRA `(.L_x_47) ;  /* 0x00000000006c0947 */ /* 0x000fea0003800000 */
[----:B------:R-:W-:-:S04]  /*2b30*/  LOP3.LUT R5, R17, 0x7ff00000, RZ, 0xc0, !PT ;  /* 0x7ff0000011057812 */ /* 0x000fc800078ec0ff */
[CC--:B------:R-:W-:Y:S02]  /*2b40*/  VIADDMNMX R4, R2.reuse, -R5.reuse, 0xb9600000, !PT ;  /* 0xb960000002047446 */ /* 0x0c0fe40007800905 */
[----:B------:R-:W-:Y:S02]  /*2b50*/  ISETP.GE.U32.AND P0, PT, R2, R5, PT ;  /* 0x000000050200720c */ /* 0x000fe40003f06070 */
[----:B------:R-:W-:Y:S02]  /*2b60*/  VIMNMX R4, PT, PT, R4, 0x46a00000, PT ;  /* 0x46a0000004047848 */ /* 0x000fe40003fe0100 */
[----:B------:R-:W-:-:S05]  /*2b70*/  SEL R3, R3, 0x63400000, !P0 ;  /* 0x6340000003037807 */ /* 0x000fca0004000000 */
[----:B------:R-:W-:Y:S02]  /*2b80*/  IMAD.IADD R3, R4, 0x1, -R3 ;  /* 0x0000000104037824 */ /* 0x000fe400078e0a03 */
[----:B------:R-:W-:Y:S02]  /*2b90*/  IMAD.MOV.U32 R4, RZ, RZ, RZ ;  /* 0x000000ffff047224 */ /* 0x000fe400078e00ff */
[----:B------:R-:W-:-:S06]  /*2ba0*/  VIADD R5, R3, 0x7fe00000 ;  /* 0x7fe0000003057836 */ /* 0x000fcc0000000000 */
[----:B------:R-:W-:-:S10]  /*2bb0*/  DMUL R26, R22, R4 ;  /* 0x00000004161a7228 */ /* 0x000fd40000000000 */
[----:B------:R-:W-:-:S13]  /*2bc0*/  FSETP.GTU.AND P0, PT, |R27|, 1.469367938527859385e-39, PT ;  /* 0x001000001b00780b */ /* 0x000fda0003f0c200 */
[----:B------:R-:W-:Y:S05]  /*2bd0*/  @P0 BRA `(.L_x_48) ;  /* 0x0000000000940947 */ /* 0x000fea0003800000 */
[----:B------:R-:W-:-:S06]  /*2be0*/  DFMA R14, R22, -R14, R20 ;  /* 0x8000000e160e722b */ /* 0x000fcc0000000014 */
[----:B------:R-:W-:-:S04]  /*2bf0*/  IMAD.MOV.U32 R14, RZ, RZ, RZ ;  /* 0x000000ffff0e7224 */ /* 0x000fc800078e00ff */
[C---:B------:R-:W-:Y:S02]  /*2c00*/  FSETP.NEU.AND P0, PT, R15.reuse, RZ, PT ;  /* 0x000000ff0f00720b */ /* 0x040fe40003f0d000 */
[----:B------:R-:W-:-:S04]  /*2c10*/  LOP3.LUT R16, R15, 0x80000000, R17, 0x48, !PT ;  /* 0x800000000f107812 */ /* 0x000fc800078e4811 */
[----:B------:R-:W-:-:S07]  /*2c20*/  LOP3.LUT R15, R16, R5, RZ, 0xfc, !PT ;  /* 0x00000005100f7212 */ /* 0x000fce00078efcff */
[----:B------:R-:W-:Y:S05]  /*2c30*/  @!P0 BRA `(.L_x_48) ;  /* 0x00000000007c8947 */ /* 0x000fea0003800000 */
[----:B------:R-:W-:Y:S01]  /*2c40*/  IMAD.MOV R5, RZ, RZ, -R3 ;  /* 0x000000ffff057224 */ /* 0x000fe200078e0a03 */
[----:B------:R-:W-:Y:S01]  /*2c50*/  IADD3 R3, PT, PT, -R3, -0x43300000, RZ ;  /* 0xbcd0000003037810 */ /* 0x000fe20007ffe1ff */
[----:B------:R-:W-:-:S06]  /*2c60*/  IMAD.MOV.U32 R4, RZ, RZ, RZ ;  /* 0x000000ffff047224 */ /* 0x000fcc00078e00ff */
[----:B------:R-:W-:Y:S02]  /*2c70*/  DFMA R4, R26, -R4, R22 ;  /* 0x800000041a04722b */ /* 0x000fe40000000016 */
[----:B------:R-:W-:-:S08]  /*2c80*/  DMUL.RP R22, R22, R14 ;  /* 0x0000000e16167228 */ /* 0x000fd00000008000 */
[----:B------:R-:W-:Y:S02]  /*2c90*/  FSETP.NEU.AND P0, PT, |R5|, R3, PT ;  /* 0x000000030500720b */ /* 0x000fe40003f0d200 */
[----:B------:R-:W-:Y:S02]  /*2ca0*/  LOP3.LUT R3, R23, R16, RZ, 0x3c, !PT ;  /* 0x0000001017037212 */ /* 0x000fe400078e3cff */
[----:B------:R-:W-:Y:S02]  /*2cb0*/  FSEL R26, R22, R26, !P0 ;  /* 0x0000001a161a7208 */ /* 0x000fe40004000000 */
[----:B------:R-:W-:Y:S01]  /*2cc0*/  FSEL R27, R3, R27, !P0 ;  /* 0x0000001b031b7208 */ /* 0x000fe20004000000 */
[----:B------:R-:W-:Y:S06]  /*2cd0*/  BRA `(.L_x_48) ;  /* 0x0000000000547947 */ /* 0x000fec0003800000 */
.L_x_47:
[----:B------:R-:W-:-:S14]  /*2ce0*/  DSETP.NAN.AND P0, PT, R18, R18, PT ;  /* 0x000000121200722a */ /* 0x000fdc0003f08000 */
[----:B------:R-:W-:Y:S05]  /*2cf0*/  @P0 BRA `(.L_x_49) ;  /* 0x0000000000440947 */ /* 0x000fea0003800000 */
[----:B------:R-:W-:-:S14]  /*2d00*/  DSETP.NAN.AND P0, PT, R16, R16, PT ;  /* 0x000000101000722a */ /* 0x000fdc0003f08000 */
[----:B------:R-:W-:Y:S05]  /*2d10*/  @P0 BRA `(.L_x_50) ;  /* 0x0000000000300947 */ /* 0x000fea0003800000 */
[----:B------:R-:W-:Y:S01]  /*2d20*/  ISETP.NE.AND P0, PT, R4, R5, PT ;  /* 0x000000050400720c */ /* 0x000fe20003f05270 */
[----:B------:R-:W-:Y:S02]  /*2d30*/  IMAD.MOV.U32 R26, RZ, RZ, 0x0 ;  /* 0x00000000ff1a7424 */ /* 0x000fe400078e00ff */
[----:B------:R-:W-:-:S10]  /*2d40*/  IMAD.MOV.U32 R27, RZ, RZ, -0x80000 ;  /* 0xfff80000ff1b7424 */ /* 0x000fd400078e00ff */
[----:B------:R-:W-:Y:S05]  /*2d50*/  @!P0 BRA `(.L_x_48) ;  /* 0x0000000000348947 */ /* 0x000fea0003800000 */
[----:B------:R-:W-:Y:S02]  /*2d60*/  ISETP.NE.AND P0, PT, R4, 0x7ff00000, PT ;  /* 0x7ff000000400780c */ /* 0x000fe40003f05270 */
[----:B------:R-:W-:Y:S02]  /*2d70*/  LOP3.LUT R27, R19, 0x80000000, R17, 0x48, !PT ;  /* 0x80000000131b7812 */ /* 0x000fe400078e4811 */
[----:B------:R-:W-:-:S13]  /*2d80*/  ISETP.EQ.OR P0, PT, R5, RZ, !P0 ;  /* 0x000000ff0500720c */ /* 0x000fda0004702670 */
[----:B------:R-:W-:Y:S01]  /*2d90*/  @P0 LOP3.LUT R2, R27, 0x7ff00000, RZ, 0xfc, !PT ;  /* 0x7ff000001b020812 */ /* 0x000fe200078efcff */
[----:B------:R-:W-:Y:S02]  /*2da0*/  @!P0 IMAD.MOV.U32 R26, RZ, RZ, RZ ;  /* 0x000000ffff1a8224 */ /* 0x000fe400078e00ff */
[----:B------:R-:W-:Y:S02]  /*2db0*/  @P0 IMAD.MOV.U32 R26, RZ, RZ, RZ ;  /* 0x000000ffff1a0224 */ /* 0x000fe400078e00ff */
[----:B------:R-:W-:Y:S01]  /*2dc0*/  @P0 IMAD.MOV.U32 R27, RZ, RZ, R2 ;  /* 0x000000ffff1b0224 */ /* 0x000fe200078e0002 */
[----:B------:R-:W-:Y:S06]  /*2dd0*/  BRA `(.L_x_48) ;  /* 0x0000000000147947 */ /* 0x000fec0003800000 */
.L_x_50:
[----:B------:R-:W-:Y:S01]  /*2de0*/  LOP3.LUT R27, R17, 0x80000, RZ, 0xfc, !PT ;  /* 0x00080000111b7812 */ /* 0x000fe200078efcff */
[----:B------:R-:W-:Y:S01]  /*2df0*/  IMAD.MOV.U32 R26, RZ, RZ, R16 ;  /* 0x000000ffff1a7224 */ /* 0x000fe200078e0010 */
[----:B------:R-:W-:Y:S06]  /*2e00*/  BRA `(.L_x_48) ;  /* 0x0000000000087947 */ /* 0x000fec0003800000 */
.L_x_49:
[----:B------:R-:W-:Y:S01]  /*2e10*/  LOP3.LUT R27, R19, 0x80000, RZ, 0xfc, !PT ;  /* 0x00080000131b7812 */ /* 0x000fe200078efcff */
[----:B------:R-:W-:-:S07]  /*2e20*/  IMAD.MOV.U32 R26, RZ, RZ, R18 ;  /* 0x000000ffff1a7224 */ /* 0x000fce00078e0012 */
.L_x_48:
[----:B------:R-:W-:Y:S02]  /*2e30*/  IMAD.MOV.U32 R2, RZ, RZ, R0 ;  /* 0x000000ffff027224 */ /* 0x000fe400078e0000 */
[----:B------:R-:W-:-:S04]  /*2e40*/  IMAD.MOV.U32 R3, RZ, RZ, 0x0 ;  /* 0x00000000ff037424 */ /* 0x000fc800078e00ff */
[----:B------:R-:W-:Y:S05]  /*2e50*/  RET.REL.NODEC R2 `(_Z15gauss_jordan_p1PdS_S_ii) ;  /* 0xffffffd002687950 */ /* 0x000fea0003c3ffff */
.L_x_51:
        /* <DEDUP_REMOVED lines=10> */
.L_x_52:


//--------------------- .nv.shared.reserved.0     --------------------------
	.section	.nv.shared.reserved.0,"aw",@nobits
	.weak		__nv_reservedSMEM_offset_0_alias
	.size		__nv_reservedSMEM_offset_0_alias, 0, 64
	.other		__nv_reservedSMEM_offset_0_alias,@"STO_CUDA_RESERVED_SHARED STV_DEFAULT"
__nv_reservedSMEM_offset_0_alias:
	.zero		0
	.zero		64


//--------------------- .nv.constant0._Z15gauss_jordan_p3PdS_S_ii --------------------------
	.section	.nv.constant0._Z15gauss_jordan_p3PdS_S_ii,"a",@progbits
	.sectionflags	@""
	.align	4
.nv.constant0._Z15gauss_jordan_p3PdS_S_ii:
	.zero		928


//--------------------- .nv.constant0._Z15gauss_jordan_p2PdS_S_ii --------------------------
	.section	.nv.constant0._Z15gauss_jordan_p2PdS_S_ii,"a",@progbits
	.sectionflags	@""
	.align	4
.nv.constant0._Z15gauss_jordan_p2PdS_S_ii:
	.zero		928


//--------------------- .nv.constant0._Z15gauss_jordan_p1PdS_S_ii --------------------------
	.section	.nv.constant0._Z15gauss_jordan_p1PdS_S_ii,"a",@progbits
	.sectionflags	@""
	.align	4
.nv.constant0._Z15gauss_jordan_p1PdS_S_ii:
	.zero		928


//--------------------- SYMBOLS --------------------------

	.type		.nv.reservedSmem.offset0,@object
	.size		.nv.reservedSmem.offset0,0x4
